def attn_fwd(
    Q,
    K,
    V,
    Out,
    Lse,
    sm_scale,
    stride_qz,
    stride_qh,
    stride_qm,
    stride_qk,
    stride_kz,
    stride_kh,
    stride_kn,
    stride_kk,
    stride_vz,
    stride_vh,
    stride_vn,
    stride_vk,
    stride_oz,
    stride_oh,
    stride_om,
    stride_ok,
    seqlen_q,
    seqlen_k,
    BLOCK_M: tl.constexpr,
    BLOCK_N: tl.constexpr,
    HEAD_DIM: tl.constexpr,
    CAUSAL: tl.constexpr,
):
    start_m = tl.program_id(0)
    off_hz = tl.program_id(1)
    q_off = off_hz * stride_qh
    k_off = off_hz * stride_kh
    v_off = off_hz * stride_vh
    offs_m = start_m * BLOCK_M + tl.arange(0, BLOCK_M)
    offs_d = tl.arange(0, HEAD_DIM)
    offs_n = tl.arange(0, BLOCK_N)
    q_ptrs = Q + q_off + offs_m[:, None] * stride_qm + offs_d[None, :] * stride_qk
    k_ptrs = K + k_off + offs_d[:, None] * stride_kk + offs_n[None, :] * stride_kn
    v_ptrs = V + v_off + offs_n[:, None] * stride_vn + offs_d[None, :] * stride_vk
    m_i = tl.full([BLOCK_M], float("-inf"), dtype=tl.float32)
    l_i = tl.zeros([BLOCK_M], dtype=tl.float32) + 1.0
    acc = tl.zeros([BLOCK_M, HEAD_DIM], dtype=tl.float32)
    q = tl.load(q_ptrs)
    acc, l_i, m_i = _attn_fwd_inner(
        acc,
        l_i,
        m_i,
        q,
        k_ptrs,
        v_ptrs,
        sm_scale,
        stride_kn,
        stride_vn,
        start_m,
        seqlen_k,
        BLOCK_M,
        BLOCK_N,
        HEAD_DIM,
        CAUSAL,
    )
    acc = acc / l_i[:, None]
    lse = m_i + tl.math.log2(l_i) / 1.4426950408889634
    o_ptrs = (
        Out
        + off_hz * stride_oh
        + offs_m[:, None] * stride_om
        + offs_d[None, :] * stride_ok
    )
    tl.store(o_ptrs, acc.to(Out.dtype.element_ty))
    tl.store(Lse + off_hz * seqlen_q + offs_m, lse)

# config = {"BLOCK_M": 64, "BLOCK_N": 16, "HEAD_DIM": 256, "arch": "sm_80", "causal": false, "dtype": "fp16", "num_stages": 4, "num_warps": 8}
# arch = sm_80


// ===== COMPILED SASS (sm_80) =====

	.target	sm_80

	.elftype	@"ET_EXEC"


//--------------------- .note.nv.tkinfo           --------------------------
	.section	.note.nv.tkinfo,"",@"SHT_NOTE"
	.sectionflags	@"SHF_NOTE_NV_TKINFO"
	.tkinfo
        /*0018*/ 	.word	0x00000002
        /*0030*/ 	.string	""
        /*0030*/ 	.string	"ptxas"
        /*0030*/ 	.string	"Cuda compilation tools, release 13.0, V13.0.88"
        /*0030*/ 	.string	"Build cuda_13.0.r13.0/compiler.36424714_0"
        /*0030*/ 	.string	"-v  -suppress-debug-info  -lineinfo  -arch sm_80 "



//--------------------- .note.nv.cuinfo           --------------------------
	.section	.note.nv.cuinfo,"",@"SHT_NOTE"
	.sectionflags	@"SHF_NOTE_NV_CUINFO"
        /*0018*/ 	.short	0x0002
        /*001a*/ 	.short	0x0050
        /*001c*/ 	.short	0x0082
	.zero		2


//--------------------- .nv.info                  --------------------------
	.section	.nv.info,"",@"SHT_CUDA_INFO"
	.align	4


	//----- nvinfo : EIATTR_REGCOUNT
	.align		4
        /*0000*/ 	.byte	0x04, 0x2f
        /*0002*/ 	.short	(.L_2 - .L_1)
	.align		4
.L_1:
        /*0004*/ 	.word	index@(attn_fwd)
        /*0008*/ 	.word	0x000000ff


	//----- nvinfo : EIATTR_FRAME_SIZE
	.align		4
.L_2:
        /*000c*/ 	.byte	0x04, 0x11
        /*000e*/ 	.short	(.L_4 - .L_3)
	.align		4
.L_3:
        /*0010*/ 	.word	index@(attn_fwd)
        /*0014*/ 	.word	0x00000000


	//----- nvinfo : EIATTR_MIN_STACK_SIZE
	.align		4
.L_4:
        /*0018*/ 	.byte	0x04, 0x12
        /*001a*/ 	.short	(.L_6 - .L_5)
	.align		4
.L_5:
        /*001c*/ 	.word	index@(attn_fwd)
        /*0020*/ 	.word	0x00000000
.L_6:


//--------------------- .nv.info.attn_fwd         --------------------------
	.section	.nv.info.attn_fwd,"",@"SHT_CUDA_INFO"
	.sectionflags	@""
	.align	4


	//----- nvinfo : EIATTR_CUDA_API_VERSION
	.align		4
        /*0000*/ 	.byte	0x04, 0x37
        /*0002*/ 	.short	(.L_8 - .L_7)
.L_7:
        /*0004*/ 	.word	0x00000082


	//----- nvinfo : EIATTR_SW2861232_WAR
	.align		4
.L_8:
        /*0008*/ 	.byte	0x01, 0x35
	.zero		2


	//----- nvinfo : EIATTR_PARAM_CBANK
	.align		4
        /*000c*/ 	.byte	0x04, 0x0a
        /*000e*/ 	.short	(.L_10 - .L_9)
	.align		4
.L_9:
        /*0010*/ 	.word	index@(.nv.constant0.attn_fwd)
        /*0014*/ 	.short	0x0160
        /*0016*/ 	.short	0x0088


	//----- nvinfo : EIATTR_CBANK_PARAM_SIZE
	.align		4
.L_10:
        /*0018*/ 	.byte	0x03, 0x19
        /*001a*/ 	.short	0x0088


	//----- nvinfo : EIATTR_KPARAM_INFO
	.align		4
        /*001c*/ 	.byte	0x04, 0x17
        /*001e*/ 	.short	(.L_12 - .L_11)
.L_11:
        /*0020*/ 	.word	0x00000000
        /*0024*/ 	.short	0x0019
        /*0026*/ 	.short	0x0080
        /*0028*/ 	.byte	0x00, 0xf4, 0x21, 0x00


	//----- nvinfo : EIATTR_KPARAM_INFO
	.align		4
.L_12:
        /*002c*/ 	.byte	0x04, 0x17
        /*002e*/ 	.short	(.L_14 - .L_13)
.L_13:
        /*0030*/ 	.word	0x00000000
        /*0034*/ 	.short	0x0018
        /*0036*/ 	.short	0x0078
        /*0038*/ 	.byte	0x00, 0xf4, 0x21, 0x00


	//----- nvinfo : EIATTR_KPARAM_INFO
	.align		4
.L_14:
        /*003c*/ 	.byte	0x04, 0x17
        /*003e*/ 	.short	(.L_16 - .L_15)
.L_15:
        /*0040*/ 	.word	0x00000000
        /*0044*/ 	.short	0x0017
        /*0046*/ 	.short	0x0070
        /*0048*/ 	.byte	0x00, 0xf0, 0x11, 0x00


	//----- nvinfo : EIATTR_KPARAM_INFO
	.align		4
.L_16:
        /*004c*/ 	.byte	0x04, 0x17
        /*004e*/ 	.short	(.L_18 - .L_17)
.L_17:
        /*0050*/ 	.word	0x00000000
        /*0054*/ 	.short	0x0016
        /*0056*/ 	.short	0x006c
        /*0058*/ 	.byte	0x00, 0xf0, 0x11, 0x00


	//----- nvinfo : EIATTR_KPARAM_INFO
	.align		4
.L_18:
        /*005c*/ 	.byte	0x04, 0x17
        /*005e*/ 	.short	(.L_20 - .L_19)
.L_19:
        /*0060*/ 	.word	0x00000000
        /*0064*/ 	.short	0x0015
        /*0066*/ 	.short	0x0068
        /*0068*/ 	.byte	0x00, 0xf0, 0x11, 0x00


	//----- nvinfo : EIATTR_KPARAM_INFO
	.align		4
.L_20:
        /*006c*/ 	.byte	0x04, 0x17
        /*006e*/ 	.short	(.L_22 - .L_21)
.L_21:
        /*0070*/ 	.word	0x00000000
        /*0074*/ 	.short	0x0014
        /*0076*/ 	.short	0x0064
        /*0078*/ 	.byte	0x00, 0xf0, 0x11, 0x00


	//----- nvinfo : EIATTR_KPARAM_INFO
	.align		4
.L_22:
        /*007c*/ 	.byte	0x04, 0x17
        /*007e*/ 	.short	(.L_24 - .L_23)
.L_23:
        /*0080*/ 	.word	0x00000000
        /*0084*/ 	.short	0x0013
        /*0086*/ 	.short	0x0060
        /*0088*/ 	.byte	0x00, 0xf0, 0x11, 0x00


	//----- nvinfo : EIATTR_KPARAM_INFO
	.align		4
.L_24:
        /*008c*/ 	.byte	0x04, 0x17
        /*008e*/ 	.short	(.L_26 - .L_25)
.L_25:
        /*0090*/ 	.word	0x00000000
        /*0094*/ 	.short	0x0012
        /*0096*/ 	.short	0x005c
        /*0098*/ 	.byte	0x00, 0xf0, 0x11, 0x00


	//----- nvinfo : EIATTR_KPARAM_INFO
	.align		4
.L_26:
        /*009c*/ 	.byte	0x04, 0x17
        /*009e*/ 	.short	(.L_28 - .L_27)
.L_27:
        /*00a0*/ 	.word	0x00000000
        /*00a4*/ 	.short	0x0011
        /*00a6*/ 	.short	0x0058
        /*00a8*/ 	.byte	0x00, 0xf0, 0x11, 0x00


	//----- nvinfo : EIATTR_KPARAM_INFO
	.align		4
.L_28:
        /*00ac*/ 	.byte	0x04, 0x17
        /*00ae*/ 	.short	(.L_30 - .L_29)
.L_29:
        /*00b0*/ 	.word	0x00000000
        /*00b4*/ 	.short	0x0010
        /*00b6*/ 	.short	0x0054
        /*00b8*/ 	.byte	0x00, 0xf0, 0x11, 0x00


	//----- nvinfo : EIATTR_KPARAM_INFO
	.align		4
.L_30:
        /*00bc*/ 	.byte	0x04, 0x17
        /*00be*/ 	.short	(.L_32 - .L_31)
.L_31:
        /*00c0*/ 	.word	0x00000000
        /*00c4*/ 	.short	0x000f
        /*00c6*/ 	.short	0x0050
        /*00c8*/ 	.byte	0x00, 0xf0, 0x11, 0x00


	//----- nvinfo : EIATTR_KPARAM_INFO
	.align		4
.L_32:
        /*00cc*/ 	.byte	0x04, 0x17
        /*00ce*/ 	.short	(.L_34 - .L_33)
.L_33:
        /*00d0*/ 	.word	0x00000000
        /*00d4*/ 	.short	0x000e
        /*00d6*/ 	.short	0x004c
        /*00d8*/ 	.byte	0x00, 0xf0, 0x11, 0x00


	//----- nvinfo : EIATTR_KPARAM_INFO
	.align		4
.L_34:
        /*00dc*/ 	.byte	0x04, 0x17
        /*00de*/ 	.short	(.L_36 - .L_35)
.L_35:
        /*00e0*/ 	.word	0x00000000
        /*00e4*/ 	.short	0x000d
        /*00e6*/ 	.short	0x0048
        /*00e8*/ 	.byte	0x00, 0xf0, 0x11, 0x00


	//----- nvinfo : EIATTR_KPARAM_INFO
	.align		4
.L_36:
        /*00ec*/ 	.byte	0x04, 0x17
        /*00ee*/ 	.short	(.L_38 - .L_37)
.L_37:
        /*00f0*/ 	.word	0x00000000
        /*00f4*/ 	.short	0x000c
        /*00f6*/ 	.short	0x0044
        /*00f8*/ 	.byte	0x00, 0xf0, 0x11, 0x00


	//----- nvinfo : EIATTR_KPARAM_INFO
	.align		4
.L_38:
        /*00fc*/ 	.byte	0x04, 0x17
        /*00fe*/ 	.short	(.L_40 - .L_39)
.L_39:
        /*0100*/ 	.word	0x00000000
        /*0104*/ 	.short	0x000b
        /*0106*/ 	.short	0x0040
        /*0108*/ 	.byte	0x00, 0xf0, 0x11, 0x00


	//----- nvinfo : EIATTR_KPARAM_INFO
	.align		4
.L_40:
        /*010c*/ 	.byte	0x04, 0x17
        /*010e*/ 	.short	(.L_42 - .L_41)
.L_41:
        /*0110*/ 	.word	0x00000000
        /*0114*/ 	.short	0x000a
        /*0116*/ 	.short	0x003c
        /*0118*/ 	.byte	0x00, 0xf0, 0x11, 0x00


	//----- nvinfo : EIATTR_KPARAM_INFO
	.align		4
.L_42:
        /*011c*/ 	.byte	0x04, 0x17
        /*011e*/ 	.short	(.L_44 - .L_43)
.L_43:
        /*0120*/ 	.word	0x00000000
        /*0124*/ 	.short	0x0009
        /*0126*/ 	.short	0x0038
        /*0128*/ 	.byte	0x00, 0xf0, 0x11, 0x00


	//----- nvinfo : EIATTR_KPARAM_INFO
	.align		4
.L_44:
        /*012c*/ 	.byte	0x04, 0x17
        /*012e*/ 	.short	(.L_46 - .L_45)
.L_45:
        /*0130*/ 	.word	0x00000000
        /*0134*/ 	.short	0x0008
        /*0136*/ 	.short	0x0034
        /*0138*/ 	.byte	0x00, 0xf0, 0x11, 0x00


	//----- nvinfo : EIATTR_KPARAM_INFO
	.align		4
.L_46:
        /*013c*/ 	.byte	0x04, 0x17
        /*013e*/ 	.short	(.L_48 - .L_47)
.L_47:
        /*0140*/ 	.word	0x00000000
        /*0144*/ 	.short	0x0007
        /*0146*/ 	.short	0x0030
        /*0148*/ 	.byte	0x00, 0xf0, 0x11, 0x00


	//----- nvinfo : EIATTR_KPARAM_INFO
	.align		4
.L_48:
        /*014c*/ 	.byte	0x04, 0x17
        /*014e*/ 	.short	(.L_50 - .L_49)
.L_49:
        /*0150*/ 	.word	0x00000000
        /*0154*/ 	.short	0x0006
        /*0156*/ 	.short	0x002c
        /*0158*/ 	.byte	0x00, 0xf0, 0x11, 0x00


	//----- nvinfo : EIATTR_KPARAM_INFO
	.align		4
.L_50:
        /*015c*/ 	.byte	0x04, 0x17
        /*015e*/ 	.short	(.L_52 - .L_51)
.L_51:
        /*0160*/ 	.word	0x00000000
        /*0164*/ 	.short	0x0005
        /*0166*/ 	.short	0x0028
        /*0168*/ 	.byte	0x00, 0xf0, 0x11, 0x00


	//----- nvinfo : EIATTR_KPARAM_INFO
	.align		4
.L_52:
        /*016c*/ 	.byte	0x04, 0x17
        /*016e*/ 	.short	(.L_54 - .L_53)
.L_53:
        /*0170*/ 	.word	0x00000000
        /*0174*/ 	.short	0x0004
        /*0176*/ 	.short	0x0020
        /*0178*/ 	.byte	0x00, 0xf4, 0x21, 0x00


	//----- nvinfo : EIATTR_KPARAM_INFO
	.align		4
.L_54:
        /*017c*/ 	.byte	0x04, 0x17
        /*017e*/ 	.short	(.L_56 - .L_55)
.L_55:
        /*0180*/ 	.word	0x00000000
        /*0184*/ 	.short	0x0003
        /*0186*/ 	.short	0x0018
        /*0188*/ 	.byte	0x00, 0xf4, 0x21, 0x00


	//----- nvinfo : EIATTR_KPARAM_INFO
	.align		4
.L_56:
        /*018c*/ 	.byte	0x04, 0x17
        /*018e*/ 	.short	(.L_58 - .L_57)
.L_57:
        /*0190*/ 	.word	0x00000000
        /*0194*/ 	.short	0x0002
        /*0196*/ 	.short	0x0010
        /*0198*/ 	.byte	0x00, 0xf4, 0x21, 0x00


	//----- nvinfo : EIATTR_KPARAM_INFO
	.align		4
.L_58:
        /*019c*/ 	.byte	0x04, 0x17
        /*019e*/ 	.short	(.L_60 - .L_59)
.L_59:
        /*01a0*/ 	.word	0x00000000
        /*01a4*/ 	.short	0x0001
        /*01a6*/ 	.short	0x0008
        /*01a8*/ 	.byte	0x00, 0xf4, 0x21, 0x00


	//----- nvinfo : EIATTR_KPARAM_INFO
	.align		4
.L_60:
        /*01ac*/ 	.byte	0x04, 0x17
        /*01ae*/ 	.short	(.L_62 - .L_61)
.L_61:
        /*01b0*/ 	.word	0x00000000
        /*01b4*/ 	.short	0x0000
        /*01b6*/ 	.short	0x0000
        /*01b8*/ 	.byte	0x00, 0xf4, 0x21, 0x00


	//----- nvinfo : EIATTR_MAXREG_COUNT
	.align		4
.L_62:
        /*01bc*/ 	.byte	0x03, 0x1b
        /*01be*/ 	.short	0x00ff


	//----- nvinfo : EIATTR_NUM_BARRIERS
	.align		4
        /*01c0*/ 	.byte	0x02, 0x4c
        /*01c2*/ 	.byte	0x01
	.zero		1


	//----- nvinfo : EIATTR_MERCURY_ISA_VERSION
	.align		4
        /*01c4*/ 	.byte	0x03, 0x5f
        /*01c6*/ 	.short	0x0000


	//----- nvinfo : EIATTR_COOP_GROUP_MASK_REGIDS
	.align		4
        /*01c8*/ 	.byte	0x04, 0x29
        /*01ca*/ 	.short	(.L_64 - .L_63)


	//   ....[0]....
.L_63:
        /*01cc*/ 	.word	0xffffffff


	//   ....[1]....
        /*01d0*/ 	.word	0xffffffff


	//   ....[2]....
        /*01d4*/ 	.word	0xffffffff


	//   ....[3]....
        /*01d8*/ 	.word	0xffffffff


	//   ....[4]....
        /*01dc*/ 	.word	0xffffffff


	//   ....[5]....
        /*01e0*/ 	.word	0xffffffff


	//   ....[6]....
        /*01e4*/ 	.word	0xffffffff


	//   ....[7]....
        /*01e8*/ 	.word	0xffffffff


	//   ....[8]....
        /*01ec*/ 	.word	0xffffffff


	//   ....[9]....
        /*01f0*/ 	.word	0xffffffff


	//   ....[10]....
        /*01f4*/ 	.word	0xffffffff


	//   ....[11]....
        /*01f8*/ 	.word	0xffffffff


	//   ....[12]....
        /*01fc*/ 	.word	0xffffffff


	//   ....[13]....
        /*0200*/ 	.word	0xffffffff


	//   ....[14]....
        /*0204*/ 	.word	0xffffffff


	//   ....[15]....
        /*0208*/ 	.word	0xffffffff


	//   ....[16]....
        /*020c*/ 	.word	0xffffffff


	//   ....[17]....
        /*0210*/ 	.word	0xffffffff


	//   ....[18]....
        /*0214*/ 	.word	0xffffffff


	//   ....[19]....
        /*0218*/ 	.word	0xffffffff


	//   ....[20]....
        /*021c*/ 	.word	0xffffffff


	//   ....[21]....
        /*0220*/ 	.word	0xffffffff


	//   ....[22]....
        /*0224*/ 	.word	0xffffffff


	//   ....[23]....
        /*0228*/ 	.word	0xffffffff


	//   ....[24]....
        /*022c*/ 	.word	0xffffffff


	//   ....[25]....
        /*0230*/ 	.word	0xffffffff


	//   ....[26]....
        /*0234*/ 	.word	0xffffffff


	//   ....[27]....
        /*0238*/ 	.word	0xffffffff


	//   ....[28]....
        /*023c*/ 	.word	0xffffffff


	//   ....[29]....
        /*0240*/ 	.word	0xffffffff


	//   ....[30]....
        /*0244*/ 	.word	0xffffffff


	//   ....[31]....
        /*0248*/ 	.word	0xffffffff


	//   ....[32]....
        /*024c*/ 	.word	0xffffffff


	//   ....[33]....
        /*0250*/ 	.word	0xffffffff


	//----- nvinfo : EIATTR_COOP_GROUP_INSTR_OFFSETS
	.align		4
.L_64:
        /*0254*/ 	.byte	0x04, 0x28
        /*0256*/ 	.short	(.L_66 - .L_65)


	//   ....[0]....
.L_65:
        /*0258*/ 	.word	0x000037a0


	//   ....[1]....
        /*025c*/ 	.word	0x000037b0


	//   ....[2]....
        /*0260*/ 	.word	0x000037c0


	//   ....[3]....
        /*0264*/ 	.word	0x000037d0


	//   ....[4]....
        /*0268*/ 	.word	0x000037e0


	//   ....[5]....
        /*026c*/ 	.word	0x000037f0


	//   ....[6]....
        /*0270*/ 	.word	0x00003800


	//   ....[7]....
        /*0274*/ 	.word	0x00003810


	//   ....[8]....
        /*0278*/ 	.word	0x000038a0


	//   ....[9]....
        /*027c*/ 	.word	0x000038b0


	//   ....[10]....
        /*0280*/ 	.word	0x000038c0


	//   ....[11]....
        /*0284*/ 	.word	0x000038d0


	//   ....[12]....
        /*0288*/ 	.word	0x000038e0


	//   ....[13]....
        /*028c*/ 	.word	0x000038f0


	//   ....[14]....
        /*0290*/ 	.word	0x00003900


	//   ....[15]....
        /*0294*/ 	.word	0x00003910


	//   ....[16]....
        /*0298*/ 	.word	0x00003a50


	//   ....[17]....
        /*029c*/ 	.word	0x00003f10


	//   ....[18]....
        /*02a0*/ 	.word	0x00003f20


	//   ....[19]....
        /*02a4*/ 	.word	0x00003f30


	//   ....[20]....
        /*02a8*/ 	.word	0x00003f40


	//   ....[21]....
        /*02ac*/ 	.word	0x00003f50


	//   ....[22]....
        /*02b0*/ 	.word	0x00003f60


	//   ....[23]....
        /*02b4*/ 	.word	0x00003f70


	//   ....[24]....
        /*02b8*/ 	.word	0x00003f80


	//   ....[25]....
        /*02bc*/ 	.word	0x00004010


	//   ....[26]....
        /*02c0*/ 	.word	0x00004020


	//   ....[27]....
        /*02c4*/ 	.word	0x00004030


	//   ....[28]....
        /*02c8*/ 	.word	0x00004040


	//   ....[29]....
        /*02cc*/ 	.word	0x00004050


	//   ....[30]....
        /*02d0*/ 	.word	0x00004060


	//   ....[31]....
        /*02d4*/ 	.word	0x00004070


	//   ....[32]....
        /*02d8*/ 	.word	0x00004080


	//   ....[33]....
        /*02dc*/ 	.word	0x000041c0


	//----- nvinfo : EIATTR_EXIT_INSTR_OFFSETS
	.align		4
.L_66:
        /*02e0*/ 	.byte	0x04, 0x1c
        /*02e2*/ 	.short	(.L_68 - .L_67)


	//   ....[0]....
.L_67:
        /*02e4*/ 	.word	0x000082b0


	//   ....[1]....
        /*02e8*/ 	.word	0x00008350


	//----- nvinfo : EIATTR_REQNTID
	.align		4
.L_68:
        /*02ec*/ 	.byte	0x04, 0x10
        /*02ee*/ 	.short	(.L_70 - .L_69)
.L_69:
        /*02f0*/ 	.word	0x00000100
        /*02f4*/ 	.word	0x00000001
        /*02f8*/ 	.word	0x00000001
.L_70:


//--------------------- .nv.callgraph             --------------------------
	.section	.nv.callgraph,"",@"SHT_CUDA_CALLGRAPH"
	.align	4
	.sectionentsize	8
	.align		4
        /*0000*/ 	.word	0x00000000
	.align		4
        /*0004*/ 	.word	0xffffffff
	.align		4
        /*0008*/ 	.word	0x00000000
	.align		4
        /*000c*/ 	.word	0xfffffffe
	.align		4
        /*0010*/ 	.word	0x00000000
	.align		4
        /*0014*/ 	.word	0xfffffffd
	.align		4
        /*0018*/ 	.word	0x00000000
	.align		4
        /*001c*/ 	.word	0xfffffffc


//--------------------- .nv.rel.action            --------------------------
	.section	.nv.rel.action,"",@"SHT_CUDA_RELOCINFO"
	.align	8
	.sectionentsize	8
        /*0000*/ 	.byte	0x73, 0x00, 0x00, 0x00, 0x00, 0x00, 0x00, 0x00, 0x00, 0x00, 0x00, 0x11, 0x25, 0x00, 0x05, 0x36


//--------------------- .nv.constant4             --------------------------
	.section	.nv.constant4,"a",@progbits
	.align	8
	.align		8
.nv.constant4:
        /*0000*/ 	.dword	_$_str


//--------------------- .nv.constant0.attn_fwd    --------------------------
	.section	.nv.constant0.attn_fwd,"a",@progbits
	.sectionflags	@""
	.align	4
.nv.constant0.attn_fwd:
	.zero		488


//--------------------- .text.attn_fwd            --------------------------
	.section	.text.attn_fwd,"ax",@progbits
	.sectioninfo	@"SHI_REGISTERS=255"
	.align	128
        .global         attn_fwd
        .type           attn_fwd,@function
        .size           attn_fwd,(.L_x_3 - attn_fwd)
        .other          attn_fwd,@"STO_CUDA_ENTRY STV_DEFAULT"
attn_fwd:
.text.attn_fwd:
[----:B------:R-:W-:Y:S02]  /*0000*/  IMAD.MOV.U32 R1, RZ, RZ, c[0x0][0x28] ;  /* 0x00000a00ff017624 */ /* 0x000fe400078e00ff */
[----:B------:R-:W0:Y:S01]  /*0010*/  S2R R8, SR_TID.X ;  /* 0x0000000000087919 */ /* 0x000e220000002100 */
[----:B------:R-:W-:Y:S01]  /*0020*/  MOV R4, c[0x0][0x198] ;  /* 0x0000660000047a02 */ /* 0x000fe20000000f00 */
[----:B------:R-:W-:Y:S02]  /*0030*/  ULDC.64 UR4, c[0x0][0x118] ;  /* 0x0000460000047ab9 */ /* 0x000fe40000000a00 */
[----:B------:R-:W1:Y:S04]  /*0040*/  S2R R2, SR_CTAID.X ;  /* 0x0000000000027919 */ /* 0x000e680000002500 */
[----:B------:R-:W2:Y:S01]  /*0050*/  S2R R0, SR_CTAID.Y ;  /* 0x0000000000007919 */ /* 0x000ea20000002600 */
[----:B0-----:R-:W-:Y:S02]  /*0060*/  LOP3.LUT R165, R8, 0x3f, RZ, 0xc0, !PT ;  /* 0x0000003f08a57812 */ /* 0x001fe400078ec0ff */
[----:B------:R-:W-:-:S03]  /*0070*/  SHF.R.U32.HI R9, RZ, 0x6, R8 ;  /* 0x00000006ff097819 */ /* 0x000fc60000011608 */
[----:B-1----:R-:W-:Y:S01]  /*0080*/  IMAD R165, R2, 0x40, R165 ;  /* 0x0000004002a57824 */ /* 0x002fe200078e02a5 */
[----:B------:R-:W-:Y:S01]  /*0090*/  SGXT.U32 R9, R9, 0x2 ;  /* 0x000000020909781a */ /* 0x000fe20000000000 */
[----:B--2---:R-:W-:Y:S02]  /*00a0*/  IMAD R2, R0, c[0x0][0x190], RZ ;  /* 0x0000640000027a24 */ /* 0x004fe400078e02ff */
[----:B------:R-:W-:Y:S02]  /*00b0*/  IMAD R5, R165, c[0x0][0x194], RZ ;  /* 0x00006500a5057a24 */ /* 0x000fe400078e02ff */
[C---:B------:R-:W-:Y:S02]  /*00c0*/  IMAD.SHL.U32 R3, R2.reuse, 0x2, RZ ;  /* 0x0000000202037824 */ /* 0x040fe400078e00ff */
[----:B------:R-:W-:Y:S01]  /*00d0*/  IMAD R7, R9, c[0x0][0x198], RZ ;  /* 0x0000660009077a24 */ /* 0x000fe200078e02ff */
[----:B------:R-:W-:Y:S01]  /*00e0*/  SHF.L.U32 R6, R5, 0x1, RZ ;  /* 0x0000000105067819 */ /* 0x000fe200000006ff */
[----:B------:R-:W-:-:S03]  /*00f0*/  IMAD.HI R2, R2, 0x2, RZ ;  /* 0x0000000202027827 */ /* 0x000fc600078e02ff */
[----:B------:R-:W-:Y:S01]  /*0100*/  IADD3 R3, P0, P1, R6, c[0x0][0x160], R3 ;  /* 0x0000580006037a10 */ /* 0x000fe2000791e003 */
[----:B------:R-:W-:-:S04]  /*0110*/  IMAD.HI R5, R5, 0x2, RZ ;  /* 0x0000000205057827 */ /* 0x000fc800078e02ff */
[C---:B------:R-:W-:Y:S01]  /*0120*/  IMAD R11, R4.reuse, 0x4, R7 ;  /* 0x00000004040b7824 */ /* 0x040fe200078e0207 */
[----:B------:R-:W-:Y:S02]  /*0130*/  IADD3.X R2, R5, c[0x0][0x164], R2, P0, P1 ;  /* 0x0000590005027a10 */ /* 0x000fe400007e2402 */
[C---:B------:R-:W-:Y:S02]  /*0140*/  LEA R6, P0, R7.reuse, R3, 0x1 ;  /* 0x0000000307067211 */ /* 0x040fe400078008ff */
[C---:B------:R-:W-:Y:S02]  /*0150*/  LEA R13, R4.reuse, R11, 0x2 ;  /* 0x0000000b040d7211 */ /* 0x040fe400078e10ff */
[-C--:B------:R-:W-:Y:S02]  /*0160*/  LEA.HI.X.SX32 R7, R7, R2.reuse, 0x1, P0 ;  /* 0x0000000207077211 */ /* 0x080fe400000f0eff */
[-C--:B------:R-:W-:Y:S01]  /*0170*/  LEA R14, P1, R13, R3.reuse, 0x1 ;  /* 0x000000030d0e7211 */ /* 0x080fe200078208ff */
[----:B------:R-:W-:Y:S01]  /*0180*/  IMAD R5, R4, 0x4, R13 ;  /* 0x0000000404057824 */ /* 0x000fe200078e020d */
[----:B------:R-:W-:Y:S01]  /*0190*/  LEA R16, P0, R11, R3, 0x1 ;  /* 0x000000030b107211 */ /* 0x000fe200078008ff */
[----:B------:R0:W2:Y:S01]  /*01a0*/  LDG.E.U16 R10, [R6.64] ;  /* 0x00000004060a7981 */ /* 0x0000a2000c1e1500 */
[----:B------:R-:W-:-:S02]  /*01b0*/  LEA.HI.X.SX32 R15, R13, R2, 0x1, P1 ;  /* 0x000000020d0f7211 */ /* 0x000fc400008f0eff */
[-C--:B------:R-:W-:Y:S02]  /*01c0*/  LEA.HI.X.SX32 R17, R11, R2.reuse, 0x1, P0 ;  /* 0x000000020b117211 */ /* 0x080fe400000f0eff */
[C---:B------:R-:W-:Y:S01]  /*01d0*/  LEA R18, P0, R5.reuse, R3, 0x1 ;  /* 0x0000000305127211 */ /* 0x040fe200078008ff */
[----:B------:R1:W3:Y:S01]  /*01e0*/  LDG.E.U16 R11, [R14.64] ;  /* 0x000000040e0b7981 */ /* 0x0002e2000c1e1500 */
[C---:B------:R-:W-:Y:S02]  /*01f0*/  LEA R13, R4.reuse, R5, 0x2 ;  /* 0x00000005040d7211 */ /* 0x040fe400078e10ff */
[----:B------:R-:W-:Y:S01]  /*0200*/  LEA.HI.X.SX32 R19, R5, R2, 0x1, P0 ;  /* 0x0000000205137211 */ /* 0x000fe200000f0eff */
[----:B------:R4:W5:Y:S02]  /*0210*/  LDG.E.U16 R12, [R16.64] ;  /* 0x00000004100c7981 */ /* 0x000964000c1e1500 */
[----:B------:R-:W-:Y:S01]  /*0220*/  IMAD R5, R4, 0x4, R13 ;  /* 0x0000000404057824 */ /* 0x000fe200078e020d */
[----:B------:R-:W-:-:S04]  /*0230*/  LEA R20, P0, R13, R3, 0x1 ;  /* 0x000000030d147211 */ /* 0x000fc800078008ff */
[C---:B------:R-:W-:Y:S02]  /*0240*/  LEA R23, R4.reuse, R5, 0x2 ;  /* 0x0000000504177211 */ /* 0x040fe400078e10ff */
[-C--:B------:R-:W-:Y:S02]  /*0250*/  LEA.HI.X.SX32 R21, R13, R2.reuse, 0x1, P0 ;  /* 0x000000020d157211 */ /* 0x080fe400000f0eff */
[CC--:B0-----:R-:W-:Y:S01]  /*0260*/  LEA R6, P0, R5.reuse, R3.reuse, 0x1 ;  /* 0x0000000305067211 */ /* 0x0c1fe200078008ff */
[C---:B------:R-:W-:Y:S01]  /*0270*/  IMAD R25, R4.reuse, 0x4, R23 ;  /* 0x0000000404197824 */ /* 0x040fe200078e0217 */
[----:B------:R0:W2:Y:S02]  /*0280*/  LDG.E.U16 R13, [R18.64] ;  /* 0x00000004120d7981 */ /* 0x0000a4000c1e1500 */
[----:B------:R-:W-:Y:S02]  /*0290*/  LEA.HI.X.SX32 R7, R5, R2, 0x1, P0 ;  /* 0x0000000205077211 */ /* 0x000fe400000f0eff */
[----:B------:R-:W-:Y:S01]  /*02a0*/  LEA R24, P0, R25, R3, 0x1 ;  /* 0x0000000319187211 */ /* 0x000fe200078008ff */
[----:B-1----:R1:W2:Y:S01]  /*02b0*/  LDG.E.U16 R14, [R20.64] ;  /* 0x00000004140e7981 */ /* 0x0022a2000c1e1500 */
[----:B------:R-:W-:-:S02]  /*02c0*/  LEA R5, R4, R25, 0x2 ;  /* 0x0000001904057211 */ /* 0x000fc400078e10ff */
[-C--:B------:R-:W-:Y:S01]  /*02d0*/  LEA.HI.X.SX32 R25, R25, R2.reuse, 0x1, P0 ;  /* 0x0000000219197211 */ /* 0x080fe200000f0eff */
[----:B------:R1:W2:Y:S01]  /*02e0*/  LDG.E.U16 R15, [R6.64] ;  /* 0x00000004060f7981 */ /* 0x0002a2000c1e1500 */
[-C--:B------:R-:W-:Y:S01]  /*02f0*/  LEA R26, P0, R5, R3.reuse, 0x1 ;  /* 0x00000003051a7211 */ /* 0x080fe200078008ff */
[C---:B0-----:R-:W-:Y:S01]  /*0300*/  IMAD R19, R4.reuse, 0x4, R5 ;  /* 0x0000000404137824 */ /* 0x041fe200078e0205 */
[----:B------:R-:W-:Y:S01]  /*0310*/  LEA R22, P1, R23, R3, 0x1 ;  /* 0x0000000317167211 */ /* 0x000fe200078208ff */
[----:B----4-:R0:W4:Y:S01]  /*0320*/  LDG.E.U16 R17, [R24.64] ;  /* 0x0000000418117981 */ /* 0x010122000c1e1500 */
[-C--:B------:R-:W-:Y:S02]  /*0330*/  LEA.HI.X.SX32 R27, R5, R2.reuse, 0x1, P0 ;  /* 0x00000002051b7211 */ /* 0x080fe400000f0eff */
[C---:B------:R-:W-:Y:S02]  /*0340*/  LEA R5, R4.reuse, R19, 0x2 ;  /* 0x0000001304057211 */ /* 0x040fe400078e10ff */
[-C--:B------:R-:W-:Y:S01]  /*0350*/  LEA.HI.X.SX32 R23, R23, R2.reuse, 0x1, P1 ;  /* 0x0000000217177211 */ /* 0x080fe200008f0eff */
[----:B------:R0:W2:Y:S01]  /*0360*/  LDG.E.U16 R18, [R26.64] ;  /* 0x000000041a127981 */ /* 0x0000a2000c1e1500 */
[-C--:B------:R-:W-:Y:S01]  /*0370*/  LEA R28, P0, R19, R3.reuse, 0x1 ;  /* 0x00000003131c7211 */ /* 0x080fe200078008ff */
[----:B-1----:R-:W-:Y:S01]  /*0380*/  IMAD R21, R4, 0x4, R5 ;  /* 0x0000000404157824 */ /* 0x002fe200078e0205 */
[----:B------:R-:W-:Y:S01]  /*0390*/  LEA R30, P1, R5, R3, 0x1 ;  /* 0x00000003051e7211 */ /* 0x000fe200078208ff */
[----:B------:R1:W2:Y:S01]  /*03a0*/  LDG.E.U16 R16, [R22.64] ;  /* 0x0000000416107981 */ /* 0x0002a2000c1e1500 */
[----:B------:R-:W-:-:S02]  /*03b0*/  LEA.HI.X.SX32 R29, R19, R2, 0x1, P0 ;  /* 0x00000002131d7211 */ /* 0x000fc400000f0eff */
[-C--:B------:R-:W-:Y:S02]  /*03c0*/  LEA.HI.X.SX32 R31, R5, R2.reuse, 0x1, P1 ;  /* 0x00000002051f7211 */ /* 0x080fe400008f0eff */
[C---:B------:R-:W-:Y:S01]  /*03d0*/  LEA R6, P0, R21.reuse, R3, 0x1 ;  /* 0x0000000315067211 */ /* 0x040fe200078008ff */
[----:B------:R0:W2:Y:S01]  /*03e0*/  LDG.E.U16 R19, [R28.64] ;  /* 0x000000041c137981 */ /* 0x0000a2000c1e1500 */
[C---:B------:R-:W-:Y:S02]  /*03f0*/  LEA R5, R4.reuse, R21, 0x2 ;  /* 0x0000001504057211 */ /* 0x040fe400078e10ff */
[-C--:B------:R-:W-:Y:S01]  /*0400*/  LEA.HI.X.SX32 R7, R21, R2.reuse, 0x1, P0 ;  /* 0x0000000215077211 */ /* 0x080fe200000f0eff */
[----:B------:R0:W2:Y:S01]  /*0410*/  LDG.E.U16 R20, [R30.64] ;  /* 0x000000041e147981 */ /* 0x0000a2000c1e1500 */
[C---:B------:R-:W-:Y:S01]  /*0420*/  LEA R32, P0, R5.reuse, R3, 0x1 ;  /* 0x0000000305207211 */ /* 0x040fe200078008ff */
[----:B-1----:R-:W-:Y:S02]  /*0430*/  IMAD R23, R4, 0x4, R5 ;  /* 0x0000000404177824 */ /* 0x002fe400078e0205 */
[----:B------:R1:W2:Y:S01]  /*0440*/  LDG.E.U16 R21, [R6.64] ;  /* 0x0000000406157981 */ /* 0x0002a2000c1e1500 */
[----:B------:R-:W-:-:S02]  /*0450*/  LEA.HI.X.SX32 R33, R5, R2, 0x1, P0 ;  /* 0x0000000205217211 */ /* 0x000fc400000f0eff */
[C---:B------:R-:W-:Y:S02]  /*0460*/  LEA R5, R4.reuse, R23, 0x2 ;  /* 0x0000001704057211 */ /* 0x040fe400078e10ff */
[-C--:B0-----:R-:W-:Y:S01]  /*0470*/  LEA R26, P0, R23, R3.reuse, 0x1 ;  /* 0x00000003171a7211 */ /* 0x081fe200078008ff */
[----:B------:R0:W2:Y:S01]  /*0480*/  LDG.E.U16 R22, [R32.64] ;  /* 0x0000000420167981 */ /* 0x0000a2000c1e1500 */
[-C--:B------:R-:W-:Y:S01]  /*0490*/  LEA R34, P1, R5, R3.reuse, 0x1 ;  /* 0x0000000305227211 */ /* 0x080fe200078208ff */
[C---:B------:R-:W-:Y:S01]  /*04a0*/  IMAD R25, R4.reuse, 0x4, R5 ;  /* 0x0000000404197824 */ /* 0x040fe200078e0205 */
[-C--:B------:R-:W-:Y:S02]  /*04b0*/  LEA.HI.X.SX32 R27, R23, R2.reuse, 0x1, P0 ;  /* 0x00000002171b7211 */ /* 0x080fe400000f0eff */
[----:B------:R-:W-:Y:S02]  /*04c0*/  LEA.HI.X.SX32 R35, R5, R2, 0x1, P1 ;  /* 0x0000000205237211 */ /* 0x000fe400008f0eff */
[----:B------:R-:W-:Y:S01]  /*04d0*/  LEA R28, P0, R25, R3, 0x1 ;  /* 0x00000003191c7211 */ /* 0x000fe200078008ff */
[----:B------:R0:W2:Y:S01]  /*04e0*/  LDG.E.U16 R23, [R26.64] ;  /* 0x000000041a177981 */ /* 0x0000a2000c1e1500 */
[----:B------:R-:W-:-:S02]  /*04f0*/  LEA R5, R4, R25, 0x2 ;  /* 0x0000001904057211 */ /* 0x000fc400078e10ff */
[-C--:B------:R-:W-:Y:S01]  /*0500*/  LEA.HI.X.SX32 R29, R25, R2.reuse, 0x1, P0 ;  /* 0x00000002191d7211 */ /* 0x080fe200000f0eff */
[----:B------:R0:W2:Y:S01]  /*0510*/  LDG.E.U16 R24, [R34.64] ;  /* 0x0000000422187981 */ /* 0x0000a2000c1e1500 */
[C---:B-1----:R-:W-:Y:S01]  /*0520*/  LEA R6, P0, R5.reuse, R3, 0x1 ;  /* 0x0000000305067211 */ /* 0x042fe200078008ff */
[C---:B------:R-:W-:Y:S02]  /*0530*/  IMAD R31, R4.reuse, 0x4, R5 ;  /* 0x00000004041f7824 */ /* 0x040fe400078e0205 */
[----:B------:R1:W2:Y:S01]  /*0540*/  LDG.E.U16 R25, [R28.64] ;  /* 0x000000041c197981 */ /* 0x0002a2000c1e1500 */
[-C--:B------:R-:W-:Y:S02]  /*0550*/  LEA.HI.X.SX32 R7, R5, R2.reuse, 0x1, P0 ;  /* 0x0000000205077211 */ /* 0x080fe400000f0eff */
[C---:B------:R-:W-:Y:S02]  /*0560*/  LEA R5, R4.reuse, R31, 0x2 ;  /* 0x0000001f04057211 */ /* 0x040fe400078e10ff */
[-C--:B------:R-:W-:Y:S01]  /*0570*/  LEA R30, P0, R31, R3.reuse, 0x1 ;  /* 0x000000031f1e7211 */ /* 0x080fe200078008ff */
[----:B------:R1:W2:Y:S01]  /*0580*/  LDG.E.U16 R40, [R6.64] ;  /* 0x0000000406287981 */ /* 0x0002a2000c1e1500 */
[----:B0-----:R-:W-:Y:S01]  /*0590*/  LEA R32, P1, R5, R3, 0x1 ;  /* 0x0000000305207211 */ /* 0x001fe200078208ff */
[----:B------:R-:W-:Y:S01]  /*05a0*/  IMAD R37, R4, 0x4, R5 ;  /* 0x0000000404257824 */ /* 0x000fe200078e0205 */
[----:B------:R-:W-:-:S02]  /*05b0*/  LEA.HI.X.SX32 R31, R31, R2, 0x1, P0 ;  /* 0x000000021f1f7211 */ /* 0x000fc400000f0eff */
[-C--:B------:R-:W-:Y:S02]  /*05c0*/  LEA.HI.X.SX32 R33, R5, R2.reuse, 0x1, P1 ;  /* 0x0000000205217211 */ /* 0x080fe400008f0eff */
[C---:B------:R-:W-:Y:S01]  /*05d0*/  LEA R26, P0, R37.reuse, R3, 0x1 ;  /* 0x00000003251a7211 */ /* 0x040fe200078008ff */
[----:B------:R0:W2:Y:S01]  /*05e0*/  LDG.E.U16 R42, [R30.64] ;  /* 0x000000041e2a7981 */ /* 0x0000a2000c1e1500 */
[C---:B------:R-:W-:Y:S02]  /*05f0*/  LEA R5, R4.reuse, R37, 0x2 ;  /* 0x0000002504057211 */ /* 0x040fe400078e10ff */
[-C--:B------:R-:W-:Y:S01]  /*0600*/  LEA.HI.X.SX32 R27, R37, R2.reuse, 0x1, P0 ;  /* 0x00000002251b7211 */ /* 0x080fe200000f0eff */
[----:B------:R0:W2:Y:S01]  /*0610*/  LDG.E.U16 R44, [R32.64] ;  /* 0x00000004202c7981 */ /* 0x0000a2000c1e1500 */
[C---:B-1----:R-:W-:Y:S01]  /*0620*/  LEA R28, P0, R5.reuse, R3, 0x1 ;  /* 0x00000003051c7211 */ /* 0x042fe200078008ff */
[----:B------:R-:W-:Y:S02]  /*0630*/  IMAD R35, R4, 0x4, R5 ;  /* 0x0000000404237824 */ /* 0x000fe400078e0205 */
[----:B------:R1:W2:Y:S01]  /*0640*/  LDG.E.U16 R46, [R26.64] ;  /* 0x000000041a2e7981 */ /* 0x0002a2000c1e1500 */
[----:B------:R-:W-:-:S02]  /*0650*/  LEA.HI.X.SX32 R29, R5, R2, 0x1, P0 ;  /* 0x00000002051d7211 */ /* 0x000fc400000f0eff */
[C---:B------:R-:W-:Y:S02]  /*0660*/  LEA R5, R4.reuse, R35, 0x2 ;  /* 0x0000002304057211 */ /* 0x040fe400078e10ff */
[-C--:B------:R-:W-:Y:S01]  /*0670*/  LEA R6, P0, R35, R3.reuse, 0x1 ;  /* 0x0000000323067211 */ /* 0x080fe200078008ff */
[----:B------:R1:W2:Y:S01]  /*0680*/  LDG.E.U16 R48, [R28.64] ;  /* 0x000000041c307981 */ /* 0x0002a2000c1e1500 */
[-C--:B------:R-:W-:Y:S01]  /*0690*/  LEA R34, P1, R5, R3.reuse, 0x1 ;  /* 0x0000000305227211 */ /* 0x080fe200078208ff */
[C---:B------:R-:W-:Y:S01]  /*06a0*/  IMAD R37, R4.reuse, 0x4, R5 ;  /* 0x0000000404257824 */ /* 0x040fe200078e0205 */
[-C--:B------:R-:W-:Y:S02]  /*06b0*/  LEA.HI.X.SX32 R7, R35, R2.reuse, 0x1, P0 ;  /* 0x0000000223077211 */ /* 0x080fe400000f0eff */
[----:B------:R-:W-:Y:S02]  /*06c0*/  LEA.HI.X.SX32 R35, R5, R2, 0x1, P1 ;  /* 0x0000000205237211 */ /* 0x000fe400008f0eff */
[----:B0-----:R-:W-:Y:S01]  /*06d0*/  LEA R30, P0, R37, R3, 0x1 ;  /* 0x00000003251e7211 */ /* 0x001fe200078008ff */
[----:B------:R0:W2:Y:S01]  /*06e0*/  LDG.E.U16 R50, [R6.64] ;  /* 0x0000000406327981 */ /* 0x0000a2000c1e1500 */
[----:B------:R-:W-:-:S02]  /*06f0*/  LEA R5, R4, R37, 0x2 ;  /* 0x0000002504057211 */ /* 0x000fc400078e10ff */
[-C--:B------:R-:W-:Y:S01]  /*0700*/  LEA.HI.X.SX32 R31, R37, R2.reuse, 0x1, P0 ;  /* 0x00000002251f7211 */ /* 0x080fe200000f0eff */
[----:B------:R0:W2:Y:S01]  /*0710*/  LDG.E.U16 R52, [R34.64] ;  /* 0x0000000422347981 */ /* 0x0000a2000c1e1500 */
[C---:B-1----:R-:W-:Y:S01]  /*0720*/  LEA R26, P0, R5.reuse, R3, 0x1 ;  /* 0x00000003051a7211 */ /* 0x042fe200078008ff */
[C---:B------:R-:W-:Y:S02]  /*0730*/  IMAD R33, R4.reuse, 0x4, R5 ;  /* 0x0000000404217824 */ /* 0x040fe400078e0205 */
[----:B------:R1:W3:Y:S01]  /*0740*/  LDG.E.U16 R54, [R30.64] ;  /* 0x000000041e367981 */ /* 0x0002e2000c1e1500 */
[-C--:B------:R-:W-:Y:S02]  /*0750*/  LEA.HI.X.SX32 R27, R5, R2.reuse, 0x1, P0 ;  /* 0x00000002051b7211 */ /* 0x080fe400000f0eff */
[C---:B------:R-:W-:Y:S02]  /*0760*/  LEA R5, R4.reuse, R33, 0x2 ;  /* 0x0000002104057211 */ /* 0x040fe400078e10ff */
[-C--:B------:R-:W-:Y:S01]  /*0770*/  LEA R28, P0, R33, R3.reuse, 0x1 ;  /* 0x00000003211c7211 */ /* 0x080fe200078008ff */
[----:B------:R1:W4:Y:S01]  /*0780*/  LDG.E.U16 R56, [R26.64] ;  /* 0x000000041a387981 */ /* 0x000322000c1e1500 */
[----:B------:R-:W-:Y:S01]  /*0790*/  LEA R32, P1, R5, R3, 0x1 ;  /* 0x0000000305207211 */ /* 0x000fe200078208ff */
[----:B------:R-:W-:Y:S01]  /*07a0*/  IMAD R37, R4, 0x4, R5 ;  /* 0x0000000404257824 */ /* 0x000fe200078e0205 */
[----:B------:R-:W-:-:S02]  /*07b0*/  LEA.HI.X.SX32 R29, R33, R2, 0x1, P0 ;  /* 0x00000002211d7211 */ /* 0x000fc400000f0eff */
[-C--:B------:R-:W-:Y:S02]  /*07c0*/  LEA.HI.X.SX32 R33, R5, R2.reuse, 0x1, P1 ;  /* 0x0000000205217211 */ /* 0x080fe400008f0eff */
[C---:B0-----:R-:W-:Y:S01]  /*07d0*/  LEA R6, P0, R37.reuse, R3, 0x1 ;  /* 0x0000000325067211 */ /* 0x041fe200078008ff */
[----:B------:R0:W4:Y:S01]  /*07e0*/  LDG.E.U16 R57, [R28.64] ;  /* 0x000000041c397981 */ /* 0x000122000c1e1500 */
[C---:B------:R-:W-:Y:S02]  /*07f0*/  LEA R5, R4.reuse, R37, 0x2 ;  /* 0x0000002504057211 */ /* 0x040fe400078e10ff */
[-C--:B------:R-:W-:Y:S01]  /*0800*/  LEA.HI.X.SX32 R7, R37, R2.reuse, 0x1, P0 ;  /* 0x0000000225077211 */ /* 0x080fe200000f0eff */
[----:B------:R0:W4:Y:S01]  /*0810*/  LDG.E.U16 R58, [R32.64] ;  /* 0x00000004203a7981 */ /* 0x000122000c1e1500 */
[C---:B-1----:R-:W-:Y:S01]  /*0820*/  LEA R30, P0, R5.reuse, R3, 0x1 ;  /* 0x00000003051e7211 */ /* 0x042fe200078008ff */
[----:B------:R-:W-:Y:S02]  /*0830*/  IMAD R35, R4, 0x4, R5 ;  /* 0x0000000404237824 */ /* 0x000fe400078e0205 */
[----:B------:R1:W4:Y:S01]  /*0840*/  LDG.E.U16 R59, [R6.64] ;  /* 0x00000004063b7981 */ /* 0x000322000c1e1500 */
[----:B------:R-:W-:-:S02]  /*0850*/  LEA.HI.X.SX32 R31, R5, R2, 0x1, P0 ;  /* 0x00000002051f7211 */ /* 0x000fc400000f0eff */
[C---:B------:R-:W-:Y:S02]  /*0860*/  LEA R5, R4.reuse, R35, 0x2 ;  /* 0x0000002304057211 */ /* 0x040fe400078e10ff */
[-C--:B------:R-:W-:Y:S01]  /*0870*/  LEA R26, P0, R35, R3.reuse, 0x1 ;  /* 0x00000003231a7211 */ /* 0x080fe200078008ff */
[----:B------:R0:W4:Y:S02]  /*0880*/  LDG.E.U16 R60, [R30.64] ;  /* 0x000000041e3c7981 */ /* 0x000124000c1e1500 */
[----:B------:R-:W-:Y:S01]  /*0890*/  IMAD R37, R4, 0x4, R5 ;  /* 0x0000000404257824 */ /* 0x000fe200078e0205 */
[----:B------:R-:W-:-:S04]  /*08a0*/  LEA R34, P1, R5, R3, 0x1 ;  /* 0x0000000305227211 */ /* 0x000fc800078208ff */
[C---:B------:R-:W-:Y:S02]  /*08b0*/  LEA R39, R4.reuse, R37, 0x2 ;  /* 0x0000002504277211 */ /* 0x040fe400078e10ff */
[-C--:B------:R-:W-:Y:S02]  /*08c0*/  LEA.HI.X.SX32 R27, R35, R2.reuse, 0x1, P0 ;  /* 0x00000002231b7211 */ /* 0x080fe400000f0eff */
[-C--:B------:R-:W-:Y:S01]  /*08d0*/  LEA.HI.X.SX32 R35, R5, R2.reuse, 0x1, P1 ;  /* 0x0000000205237211 */ /* 0x080fe200008f0eff */
[C---:B------:R-:W-:Y:S01]  /*08e0*/  IMAD R5, R4.reuse, 0x4, R39 ;  /* 0x0000000404057824 */ /* 0x040fe200078e0227 */
[C---:B0-----:R-:W-:Y:S01]  /*08f0*/  LEA R28, P0, R37.reuse, R3, 0x1 ;  /* 0x00000003251c7211 */ /* 0x041fe200078008ff */
[----:B------:R0:W4:Y:S03]  /*0900*/  LDG.E.U16 R61, [R26.64] ;  /* 0x000000041a3d7981 */ /* 0x000126000c1e1500 */
[----:B------:R-:W-:Y:S01]  /*0910*/  LEA R33, R4, R5, 0x2 ;  /* 0x0000000504217211 */ /* 0x000fe200078e10ff */
[----:B------:R0:W4:Y:S01]  /*0920*/  LDG.E.U16 R62, [R34.64] ;  /* 0x00000004223e7981 */ /* 0x000122000c1e1500 */
[----:B------:R-:W-:-:S02]  /*0930*/  LEA.HI.X.SX32 R29, R37, R2, 0x1, P0 ;  /* 0x00000002251d7211 */ /* 0x000fc400000f0eff */
[CC--:B-1----:R-:W-:Y:S01]  /*0940*/  LEA R6, P0, R39.reuse, R3.reuse, 0x1 ;  /* 0x0000000327067211 */ /* 0x0c2fe200078008ff */
[C---:B------:R-:W-:Y:S02]  /*0950*/  IMAD R37, R4.reuse, 0x4, R33 ;  /* 0x0000000404257824 */ /* 0x040fe400078e0221 */
[----:B------:R1:W5:Y:S01]  /*0960*/  LDG.E.U16 R63, [R28.64] ;  /* 0x000000041c3f7981 */ /* 0x000362000c1e1500 */
[-C--:B------:R-:W-:Y:S02]  /*0970*/  LEA.HI.X.SX32 R7, R39, R2.reuse, 0x1, P0 ;  /* 0x0000000227077211 */ /* 0x080fe400000f0eff */
[C---:B------:R-:W-:Y:S02]  /*0980*/  LEA R30, P0, R5.reuse, R3, 0x1 ;  /* 0x00000003051e7211 */ /* 0x040fe400078008ff */
[----:B------:R-:W-:Y:S01]  /*0990*/  LEA R39, R4, R37, 0x2 ;  /* 0x0000002504277211 */ /* 0x000fe200078e10ff */
[----:B------:R1:W5:Y:S01]  /*09a0*/  LDG.E.U16 R64, [R6.64] ;  /* 0x0000000406407981 */ /* 0x000362000c1e1500 */
[----:B------:R-:W-:-:S03]  /*09b0*/  LEA.HI.X.SX32 R31, R5, R2, 0x1, P0 ;  /* 0x00000002051f7211 */ /* 0x000fc600000f0eff */
[C---:B------:R-:W-:Y:S01]  /*09c0*/  IMAD R5, R4.reuse, 0x4, R39 ;  /* 0x0000000404057824 */ /* 0x040fe200078e0227 */
[C---:B0-----:R-:W-:Y:S01]  /*09d0*/  LEA R26, P0, R37.reuse, R3, 0x1 ;  /* 0x00000003251a7211 */ /* 0x041fe200078008ff */
[----:B------:R0:W5:Y:S03]  /*09e0*/  LDG.E.U16 R65, [R30.64] ;  /* 0x000000041e417981 */ /* 0x000166000c1e1500 */
[----:B------:R-:W-:Y:S02]  /*09f0*/  LEA R35, R4, R5, 0x2 ;  /* 0x0000000504237211 */ /* 0x000fe400078e10ff */
[----:B------:R-:W-:-:S03]  /*0a00*/  LEA.HI.X.SX32 R27, R37, R2, 0x1, P0 ;  /* 0x00000002251b7211 */ /* 0x000fc600000f0eff */
[C---:B------:R-:W-:Y:S01]  /*0a10*/  IMAD R37, R4.reuse, 0x4, R35 ;  /* 0x0000000404257824 */ /* 0x040fe200078e0223 */
[C---:B-1----:R-:W-:Y:S01]  /*0a20*/  LEA R28, P0, R39.reuse, R3, 0x1 ;  /* 0x00000003271c7211 */ /* 0x042fe200078008ff */
[----:B------:R1:W5:Y:S03]  /*0a30*/  LDG.E.U16 R67, [R26.64] ;  /* 0x000000041a437981 */ /* 0x000366000c1e1500 */
[----:B------:R-:W-:Y:S02]  /*0a40*/  LEA R41, R4, R37, 0x2 ;  /* 0x0000002504297211 */ /* 0x000fe400078e10ff */
[----:B------:R-:W-:-:S03]  /*0a50*/  LEA.HI.X.SX32 R29, R39, R2, 0x1, P0 ;  /* 0x00000002271d7211 */ /* 0x000fc600000f0eff */
[C---:B------:R-:W-:Y:S01]  /*0a60*/  IMAD R39, R4.reuse, 0x4, R41 ;  /* 0x0000000404277824 */ /* 0x040fe200078e0229 */
[C---:B------:R-:W-:Y:S01]  /*0a70*/  LEA R6, P0, R5.reuse, R3, 0x1 ;  /* 0x0000000305067211 */ /* 0x040fe200078008ff */
[----:B------:R1:W5:Y:S03]  /*0a80*/  LDG.E.U16 R68, [R28.64] ;  /* 0x000000041c447981 */ /* 0x000366000c1e1500 */
[----:B------:R-:W-:Y:S02]  /*0a90*/  LEA R43, R4, R39, 0x2 ;  /* 0x00000027042b7211 */ /* 0x000fe400078e10ff */
[----:B------:R-:W-:-:S03]  /*0aa0*/  LEA.HI.X.SX32 R7, R5, R2, 0x1, P0 ;  /* 0x0000000205077211 */ /* 0x000fc600000f0eff */
[C---:B------:R-:W-:Y:S01]  /*0ab0*/  IMAD R5, R4.reuse, 0x4, R43 ;  /* 0x0000000404057824 */ /* 0x040fe200078e022b */
[C---:B0-----:R-:W-:Y:S01]  /*0ac0*/  LEA R30, P0, R37.reuse, R3, 0x1 ;  /* 0x00000003251e7211 */ /* 0x041fe200078008ff */
[----:B------:R0:W5:Y:S03]  /*0ad0*/  LDG.E.U16 R69, [R6.64] ;  /* 0x0000000406457981 */ /* 0x000166000c1e1500 */
[C---:B------:R-:W-:Y:S02]  /*0ae0*/  LEA R45, R4.reuse, R5, 0x2 ;  /* 0x00000005042d7211 */ /* 0x040fe400078e10ff */
[-C--:B------:R-:W-:Y:S02]  /*0af0*/  LEA.HI.X.SX32 R31, R37, R2.reuse, 0x1, P0 ;  /* 0x00000002251f7211 */ /* 0x080fe400000f0eff */
[-C--:B-1----:R-:W-:Y:S01]  /*0b00*/  LEA R26, P0, R41, R3.reuse, 0x1 ;  /* 0x00000003291a7211 */ /* 0x082fe200078008ff */
[----:B------:R-:W-:Y:S01]  /*0b10*/  IMAD R37, R4, 0x4, R45 ;  /* 0x0000000404257824 */ /* 0x000fe200078e022d */
[----:B------:R-:W-:Y:S01]  /*0b20*/  LEA R32, P1, R33, R3, 0x1 ;  /* 0x0000000321207211 */ /* 0x000fe200078208ff */
[----:B------:R1:W5:Y:S01]  /*0b30*/  LDG.E.U16 R71, [R30.64] ;  /* 0x000000041e477981 */ /* 0x000362000c1e1500 */
[----:B------:R-:W-:-:S02]  /*0b40*/  LEA.HI.X.SX32 R27, R41, R2, 0x1, P0 ;  /* 0x00000002291b7211 */ /* 0x000fc400000f0eff */
[C---:B------:R-:W-:Y:S02]  /*0b50*/  LEA R41, R4.reuse, R37, 0x2 ;  /* 0x0000002504297211 */ /* 0x040fe400078e10ff */
[-C--:B------:R-:W-:Y:S01]  /*0b60*/  LEA.HI.X.SX32 R33, R33, R2.reuse, 0x1, P1 ;  /* 0x0000000221217211 */ /* 0x080fe200008f0eff */
[----:B------:R1:W5:Y:S01]  /*0b70*/  LDG.E.U16 R72, [R26.64] ;  /* 0x000000041a487981 */ /* 0x000362000c1e1500 */
[-C--:B------:R-:W-:Y:S01]  /*0b80*/  LEA R34, P1, R35, R3.reuse, 0x1 ;  /* 0x0000000323227211 */ /* 0x080fe200078208ff */
[----:B------:R-:W-:Y:S01]  /*0b90*/  IMAD R47, R4, 0x4, R41 ;  /* 0x00000004042f7824 */ /* 0x000fe200078e0229 */
[----:B------:R-:W-:Y:S01]  /*0ba0*/  LEA R28, P0, R39, R3, 0x1 ;  /* 0x00000003271c7211 */ /* 0x000fe200078008ff */
[----:B------:R1:W5:Y:S01]  /*0bb0*/  LDG.E.U16 R66, [R32.64] ;  /* 0x0000000420427981 */ /* 0x000362000c1e1500 */
[-C--:B------:R-:W-:Y:S02]  /*0bc0*/  LEA.HI.X.SX32 R35, R35, R2.reuse, 0x1, P1 ;  /* 0x0000000223237211 */ /* 0x080fe400008f0eff */
[----:B------:R-:W-:-:S02]  /*0bd0*/  LEA.HI.X.SX32 R29, R39, R2, 0x1, P0 ;  /* 0x00000002271d7211 */ /* 0x000fc400000f0eff */
[C---:B0-----:R-:W-:Y:S01]  /*0be0*/  LEA R6, P1, R43.reuse, R3, 0x1 ;  /* 0x000000032b067211 */ /* 0x041fe200078208ff */
[----:B------:R0:W5:Y:S01]  /*0bf0*/  LDG.E.U16 R70, [R34.64] ;  /* 0x0000000422467981 */ /* 0x000162000c1e1500 */
[C---:B------:R-:W-:Y:S02]  /*0c00*/  LEA R39, R4.reuse, R47, 0x2 ;  /* 0x0000002f04277211 */ /* 0x040fe400078e10ff */
[-C--:B------:R-:W-:Y:S01]  /*0c10*/  LEA.HI.X.SX32 R7, R43, R2.reuse, 0x1, P1 ;  /* 0x000000022b077211 */ /* 0x080fe200008f0eff */
[----:B------:R0:W5:Y:S01]  /*0c20*/  LDG.E.U16 R73, [R28.64] ;  /* 0x000000041c497981 */ /* 0x000162000c1e1500 */
[C---:B-1----:R-:W-:Y:S01]  /*0c30*/  LEA R32, P0, R5.reuse, R3, 0x1 ;  /* 0x0000000305207211 */ /* 0x042fe200078008ff */
[----:B------:R-:W-:Y:S02]  /*0c40*/  IMAD R43, R4, 0x4, R39 ;  /* 0x00000004042b7824 */ /* 0x000fe400078e0227 */
[----:B------:R1:W5:Y:S01]  /*0c50*/  LDG.E.U16 R74, [R6.64] ;  /* 0x00000004064a7981 */ /* 0x000362000c1e1500 */
[----:B------:R-:W-:-:S02]  /*0c60*/  LEA.HI.X.SX32 R33, R5, R2, 0x1, P0 ;  /* 0x0000000205217211 */ /* 0x000fc400000f0eff */
[C---:B------:R-:W-:Y:S02]  /*0c70*/  LEA R30, P0, R45.reuse, R3, 0x1 ;  /* 0x000000032d1e7211 */ /* 0x040fe400078008ff */
[----:B------:R-:W-:Y:S01]  /*0c80*/  LEA R5, R4, R43, 0x2 ;  /* 0x0000002b04057211 */ /* 0x000fe200078e10ff */
[----:B------:R0:W5:Y:S01]  /*0c90*/  LDG.E.U16 R75, [R32.64] ;  /* 0x00000004204b7981 */ /* 0x000162000c1e1500 */
[----:B------:R-:W-:-:S03]  /*0ca0*/  LEA.HI.X.SX32 R31, R45, R2, 0x1, P0 ;  /* 0x000000022d1f7211 */ /* 0x000fc600000f0eff */
[C---:B------:R-:W-:Y:S01]  /*0cb0*/  IMAD R45, R4.reuse, 0x4, R5 ;  /* 0x00000004042d7824 */ /* 0x040fe200078e0205 */
[----:B------:R-:W-:Y:S01]  /*0cc0*/  LEA R26, P0, R37, R3, 0x1 ;  /* 0x00000003251a7211 */ /* 0x000fe200078008ff */
[----:B------:R0:W5:Y:S03]  /*0cd0*/  LDG.E.U16 R76, [R30.64] ;  /* 0x000000041e4c7981 */ /* 0x000166000c1e1500 */
[----:B------:R-:W-:-:S05]  /*0ce0*/  LEA R49, R4, R45, 0x2 ;  /* 0x0000002d04317211 */ /* 0x000fca00078e10ff */
[C---:B------:R-:W-:Y:S01]  /*0cf0*/  IMAD R51, R4.reuse, 0x4, R49 ;  /* 0x0000000404337824 */ /* 0x040fe200078e0231 */
[-C--:B------:R-:W-:Y:S02]  /*0d00*/  LEA.HI.X.SX32 R27, R37, R2.reuse, 0x1, P0 ;  /* 0x00000002251b7211 */ /* 0x080fe400000f0eff */
[C---:B0-----:R-:W-:Y:S02]  /*0d10*/  LEA R34, P1, R41.reuse, R3, 0x1 ;  /* 0x0000000329227211 */ /* 0x041fe400078208ff */
[C---:B------:R-:W-:Y:S01]  /*0d20*/  LEA R37, R4.reuse, R51, 0x2 ;  /* 0x0000003304257211 */ /* 0x040fe200078e10ff */
[----:B------:R0:W5:Y:S01]  /*0d30*/  LDG.E.U16 R77, [R26.64] ;  /* 0x000000041a4d7981 */ /* 0x000162000c1e1500 */
[-C--:B------:R-:W-:Y:S02]  /*0d40*/  LEA.HI.X.SX32 R35, R41, R2.reuse, 0x1, P1 ;  /* 0x0000000229237211 */ /* 0x080fe400008f0eff */
[-C--:B-1----:R-:W-:Y:S01]  /*0d50*/  LEA R6, P0, R39, R3.reuse, 0x1 ;  /* 0x0000000327067211 */ /* 0x082fe200078008ff */
[----:B------:R-:W-:Y:S01]  /*0d60*/  IMAD R41, R4, 0x4, R37 ;  /* 0x0000000404297824 */ /* 0x000fe200078e0225 */
[----:B------:R-:W-:Y:S01]  /*0d70*/  LEA R32, P1, R49, R3, 0x1 ;  /* 0x0000000331207211 */ /* 0x000fe200078208ff */
[----:B------:R1:W5:Y:S01]  /*0d80*/  LDG.E.U16 R78, [R34.64] ;  /* 0x00000004224e7981 */ /* 0x000362000c1e1500 */
[----:B------:R-:W-:-:S02]  /*0d90*/  LEA.HI.X.SX32 R7, R39, R2, 0x1, P0 ;  /* 0x0000000227077211 */ /* 0x000fc400000f0eff */
[C---:B------:R-:W-:Y:S02]  /*0da0*/  LEA R28, P0, R5.reuse, R3, 0x1 ;  /* 0x00000003051c7211 */ /* 0x040fe400078008ff */
[----:B------:R-:W-:Y:S01]  /*0db0*/  LEA R39, R4, R41, 0x2 ;  /* 0x0000002904277211 */ /* 0x000fe200078e10ff */
[----:B------:R0:W5:Y:S01]  /*0dc0*/  LDG.E.U16 R79, [R6.64] ;  /* 0x00000004064f7981 */ /* 0x000162000c1e1500 */
[----:B------:R-:W-:-:S03]  /*0dd0*/  LEA.HI.X.SX32 R29, R5, R2, 0x1, P0 ;  /* 0x00000002051d7211 */ /* 0x000fc600000f0eff */
[C---:B------:R-:W-:Y:S01]  /*0de0*/  IMAD R5, R4.reuse, 0x4, R39 ;  /* 0x0000000404057824 */ /* 0x040fe200078e0227 */
[----:B------:R-:W-:Y:S01]  /*0df0*/  LEA.HI.X.SX32 R33, R49, R2, 0x1, P1 ;  /* 0x0000000231217211 */ /* 0x000fe200008f0eff */
[----:B------:R1:W5:Y:S03]  /*0e00*/  LDG.E.U16 R80, [R28.64] ;  /* 0x000000041c507981 */ /* 0x000366000c1e1500 */
[----:B------:R-:W-:Y:S01]  /*0e10*/  LEA R49, R4, R5, 0x2 ;  /* 0x0000000504317211 */ /* 0x000fe200078e10ff */
[----:B------:R1:W5:Y:S01]  /*0e20*/  LDG.E.U16 R81, [R32.64] ;  /* 0x0000000420517981 */ /* 0x000362000c1e1500 */
[----:B0-----:R-:W-:-:S03]  /*0e30*/  LEA R26, P0, R37, R3, 0x1 ;  /* 0x00000003251a7211 */ /* 0x001fc600078008ff */
[----:B------:R-:W-:Y:S01]  /*0e40*/  IMAD R53, R4, 0x4, R49 ;  /* 0x0000000404357824 */ /* 0x000fe200078e0231 */
[----:B------:R-:W-:-:S04]  /*0e50*/  LEA.HI.X.SX32 R27, R37, R2, 0x1, P0 ;  /* 0x00000002251b7211 */ /* 0x000fc800000f0eff */
[C---:B------:R-:W-:Y:S01]  /*0e60*/  LEA R37, R4.reuse, R53, 0x2 ;  /* 0x0000003504257211 */ /* 0x040fe200078e10ff */
[----:B------:R0:W5:Y:S01]  /*0e70*/  LDG.E.U16 R82, [R26.64] ;  /* 0x000000041a527981 */ /* 0x000162000c1e1500 */
[-C--:B------:R-:W-:Y:S02]  /*0e80*/  LEA R30, P0, R39, R3.reuse, 0x1 ;  /* 0x00000003271e7211 */ /* 0x080fe400078008ff */
[-C--:B-1----:R-:W-:Y:S01]  /*0e90*/  LEA R34, P1, R49, R3.reuse, 0x1 ;  /* 0x0000000331227211 */ /* 0x082fe200078208ff */
[C---:B------:R-:W-:Y:S01]  /*0ea0*/  IMAD R55, R4.reuse, 0x4, R37 ;  /* 0x0000000404377824 */ /* 0x040fe200078e0225 */
[-C--:B------:R-:W-:Y:S02]  /*0eb0*/  LEA.HI.X.SX32 R31, R39, R2.reuse, 0x1, P0 ;  /* 0x00000002271f7211 */ /* 0x080fe400000f0eff */
[----:B------:R-:W-:Y:S02]  /*0ec0*/  LEA R36, P0, R37, R3, 0x1 ;  /* 0x0000000325247211 */ /* 0x000fe400078008ff */
[----:B------:R-:W-:Y:S01]  /*0ed0*/  LEA.HI.X.SX32 R35, R49, R2, 0x1, P1 ;  /* 0x0000000231237211 */ /* 0x000fe200008f0eff */
[----:B------:R1:W5:Y:S01]  /*0ee0*/  LDG.E.U16 R83, [R30.64] ;  /* 0x000000041e537981 */ /* 0x000362000c1e1500 */
[----:B------:R-:W-:-:S02]  /*0ef0*/  LEA R49, R4, R55, 0x2 ;  /* 0x0000003704317211 */ /* 0x000fc400078e10ff */
[-C--:B------:R-:W-:Y:S01]  /*0f00*/  LEA.HI.X.SX32 R37, R37, R2.reuse, 0x1, P0 ;  /* 0x0000000225257211 */ /* 0x080fe200000f0eff */
[----:B------:R0:W5:Y:S01]  /*0f10*/  LDG.E.U16 R84, [R34.64] ;  /* 0x0000000422547981 */ /* 0x000162000c1e1500 */
[-C--:B------:R-:W-:Y:S02]  /*0f20*/  LEA R6, P0, R47, R3.reuse, 0x1 ;  /* 0x000000032f067211 */ /* 0x080fe400078008ff */
[-C--:B------:R-:W-:Y:S02]  /*0f30*/  LEA R38, P1, R49, R3.reuse, 0x1 ;  /* 0x0000000331267211 */ /* 0x080fe400078208ff */
[-C--:B------:R-:W-:Y:S01]  /*0f40*/  LEA.HI.X.SX32 R7, R47, R2.reuse, 0x1, P0 ;  /* 0x000000022f077211 */ /* 0x080fe200000f0eff */
[----:B------:R1:W5:Y:S01]  /*0f50*/  LDG.E.U16 R37, [R36.64] ;  /* 0x0000000424257981 */ /* 0x000362000c1e1500 */
[----:B------:R-:W-:Y:S02]  /*0f60*/  LEA.HI.X.SX32 R39, R49, R2, 0x1, P1 ;  /* 0x0000000231277211 */ /* 0x000fe400008f0eff */
[----:B------:R-:W-:-:S02]  /*0f70*/  LEA R28, P0, R45, R3, 0x1 ;  /* 0x000000032d1c7211 */ /* 0x000fc400078008ff */
[-C--:B0-----:R-:W-:Y:S01]  /*0f80*/  LEA R26, P1, R43, R3.reuse, 0x1 ;  /* 0x000000032b1a7211 */ /* 0x081fe200078208ff */
[----:B------:R-:W-:Y:S01]  /*0f90*/  IMAD R49, R4, 0x4, R49 ;  /* 0x0000000404317824 */ /* 0x000fe200078e0231 */
[-C--:B------:R-:W-:Y:S01]  /*0fa0*/  LEA.HI.X.SX32 R29, R45, R2.reuse, 0x1, P0 ;  /* 0x000000022d1d7211 */ /* 0x080fe200000f0eff */
[----:B------:R0:W5:Y:S01]  /*0fb0*/  LDG.E.U16 R38, [R38.64] ;  /* 0x0000000426267981 */ /* 0x000162000c1e1500 */
[-C--:B------:R-:W-:Y:S02]  /*0fc0*/  LEA.HI.X.SX32 R27, R43, R2.reuse, 0x1, P1 ;  /* 0x000000022b1b7211 */ /* 0x080fe400008f0eff */
[-C--:B------:R-:W-:Y:S01]  /*0fd0*/  LEA R32, P0, R41, R3.reuse, 0x1 ;  /* 0x0000000329207211 */ /* 0x080fe200078008ff */
[----:B------:R0:W5:Y:S01]  /*0fe0*/  LDG.E.U16 R43, [R6.64] ;  /* 0x00000004062b7981 */ /* 0x000162000c1e1500 */
[----:B-1----:R-:W-:Y:S02]  /*0ff0*/  LEA R30, P1, R51, R3, 0x1 ;  /* 0x00000003331e7211 */ /* 0x002fe400078208ff */
[-C--:B------:R-:W-:Y:S01]  /*1000*/  LEA.HI.X.SX32 R33, R41, R2.reuse, 0x1, P0 ;  /* 0x0000000229217211 */ /* 0x080fe200000f0eff */
[----:B------:R1:W5:Y:S01]  /*1010*/  LDG.E.U16 R36, [R26.64] ;  /* 0x000000041a247981 */ /* 0x000362000c1e1500 */
[----:B------:R-:W-:-:S02]  /*1020*/  LEA.HI.X.SX32 R31, R51, R2, 0x1, P1 ;  /* 0x00000002331f7211 */ /* 0x000fc400008f0eff */
[-C--:B------:R-:W-:Y:S01]  /*1030*/  LEA R34, P0, R5, R3.reuse, 0x1 ;  /* 0x0000000305227211 */ /* 0x080fe200078008ff */
[----:B------:R1:W5:Y:S01]  /*1040*/  LDG.E.U16 R28, [R28.64] ;  /* 0x000000041c1c7981 */ /* 0x000362000c1e1500 */
[-C--:B------:R-:W-:Y:S02]  /*1050*/  LEA R4, P1, R53, R3.reuse, 0x1 ;  /* 0x0000000335047211 */ /* 0x080fe400078208ff */
[-C--:B------:R-:W-:Y:S01]  /*1060*/  LEA.HI.X.SX32 R35, R5, R2.reuse, 0x1, P0 ;  /* 0x0000000205237211 */ /* 0x080fe200000f0eff */
[----:B------:R1:W5:Y:S01]  /*1070*/  LDG.E.U16 R30, [R30.64] ;  /* 0x000000041e1e7981 */ /* 0x000362000c1e1500 */
[----:B------:R-:W-:Y:S02]  /*1080*/  LEA.HI.X.SX32 R5, R53, R2, 0x1, P1 ;  /* 0x0000000235057211 */ /* 0x000fe400008f0eff */
[-C--:B0-----:R-:W-:Y:S01]  /*1090*/  LEA R6, P0, R55, R3.reuse, 0x1 ;  /* 0x0000000337067211 */ /* 0x081fe200078008ff */
[----:B------:R-:W5:Y:S01]  /*10a0*/  LDG.E.U16 R32, [R32.64] ;  /* 0x0000000420207981 */ /* 0x000f62000c1e1500 */
[----:B-1----:R-:W-:-:S02]  /*10b0*/  LEA R26, P1, R49, R3, 0x1 ;  /* 0x00000003311a7211 */ /* 0x002fc400078208ff */
[-C--:B------:R-:W-:Y:S01]  /*10c0*/  LEA.HI.X.SX32 R7, R55, R2.reuse, 0x1, P0 ;  /* 0x0000000237077211 */ /* 0x080fe200000f0eff */
[----:B------:R0:W5:Y:S01]  /*10d0*/  LDG.E.U16 R34, [R34.64] ;  /* 0x0000000422227981 */ /* 0x000162000c1e1500 */
[----:B------:R-:W-:-:S03]  /*10e0*/  LEA.HI.X.SX32 R27, R49, R2, 0x1, P1 ;  /* 0x00000002311b7211 */ /* 0x000fc600008f0eff */
[----:B------:R1:W5:Y:S04]  /*10f0*/  LDG.E.U16 R29, [R4.64] ;  /* 0x00000004041d7981 */ /* 0x000368000c1e1500 */
[----:B------:R-:W5:Y:S04]  /*1100*/  LDG.E.U16 R31, [R6.64] ;  /* 0x00000004061f7981 */ /* 0x000f68000c1e1500 */
[----:B------:R0:W5:Y:S01]  /*1110*/  LDG.E.U16 R26, [R26.64] ;  /* 0x000000041a1a7981 */ /* 0x000162000c1e1500 */
[----:B------:R-:W-:Y:S01]  /*1120*/  SHF.R.S32.HI R55, RZ, 0x4, R8 ;  /* 0x00000004ff377819 */ /* 0x000fe20000011408 */
[----:B------:R-:W-:-:S03]  /*1130*/  IMAD.SHL.U32 R41, R8, 0x10, RZ ;  /* 0x0000001008297824 */ /* 0x000fc600078e00ff */
[----:B------:R-:W-:Y:S01]  /*1140*/  SGXT R55, R55, 0x1 ;  /* 0x000000013737781a */ /* 0x000fe20000000200 */
[C---:B------:R-:W-:Y:S01]  /*1150*/  IMAD.SHL.U32 R132, R8.reuse, 0x8, RZ ;  /* 0x0000000808847824 */ /* 0x040fe200078e00ff */
[--C-:B------:R-:W-:Y:S02]  /*1160*/  SHF.R.S32.HI R2, RZ, 0x3, R8.reuse ;  /* 0x00000003ff027819 */ /* 0x100fe40000011408 */
[----:B------:R-:W-:Y:S02]  /*1170*/  LOP3.LUT R3, R41, 0x30, RZ, 0xc0, !PT ;  /* 0x0000003029037812 */ /* 0x000fe400078ec0ff */
[----:B------:R-:W-:Y:S02]  /*1180*/  SHF.L.U32 R39, R8, 0x6, RZ ;  /* 0x0000000608277819 */ /* 0x000fe400000006ff */
[----:B-1----:R-:W-:Y:S02]  /*1190*/  LOP3.LUT R4, R55, 0x2040, RZ, 0xc0, !PT ;  /* 0x0000204037047812 */ /* 0x002fe400078ec0ff */
[----:B------:R-:W-:-:S02]  /*11a0*/  SHF.R.S32.HI R134, RZ, 0x2, R8 ;  /* 0x00000002ff867819 */ /* 0x000fc40000011408 */
[----:B------:R-:W-:Y:S02]  /*11b0*/  SGXT R5, R2, 0x1 ;  /* 0x000000010205781a */ /* 0x000fe40000000200 */
[----:B------:R-:W-:Y:S02]  /*11c0*/  LOP3.LUT R86, R3, 0x380, R132, 0xf8, !PT ;  /* 0x0000038003567812 */ /* 0x000fe400078ef884 */
[----:B------:R-:W-:Y:S02]  /*11d0*/  LOP3.LUT R88, R4, 0x40, R39, 0x78, !PT ;  /* 0x0000004004587812 */ /* 0x000fe400078e7827 */
[----:B------:R-:W-:Y:S02]  /*11e0*/  SGXT R134, R134, 0x1 ;  /* 0x000000018686781a */ /* 0x000fe40000000200 */
[C---:B------:R-:W-:Y:S02]  /*11f0*/  LOP3.LUT R4, R8.reuse, 0xc0, RZ, 0xc0, !PT ;  /* 0x000000c008047812 */ /* 0x040fe400078ec0ff */
[----:B------:R-:W-:-:S02]  /*1200*/  LOP3.LUT R166, R8, 0xff, RZ, 0xc0, !PT ;  /* 0x000000ff08a67812 */ /* 0x000fc400078ec0ff */
[----:B------:R-:W-:Y:S02]  /*1210*/  LOP3.LUT R90, R86, 0x4008, R5, 0xf8, !PT ;  /* 0x00004008565a7812 */ /* 0x000fe400078ef805 */
[----:B------:R-:W-:Y:S02]  /*1220*/  SHF.R.U32.HI R86, RZ, 0x1, R8 ;  /* 0x00000001ff567819 */ /* 0x000fe40000011608 */
[----:B0-----:R-:W-:Y:S02]  /*1230*/  LOP3.LUT R27, R134, 0x2040, RZ, 0xc0, !PT ;  /* 0x00002040861b7812 */ /* 0x001fe400078ec0ff */
[----:B------:R-:W-:Y:S02]  /*1240*/  SHF.R.U32.HI R5, RZ, 0x2, R4 ;  /* 0x00000002ff057819 */ /* 0x000fe40000011604 */
[----:B------:R-:W-:Y:S02]  /*1250*/  SHF.L.U32 R164, R166, 0x1, RZ ;  /* 0x00000001a6a47819 */ /* 0x000fe400000006ff */
[----:B------:R-:W-:-:S02]  /*1260*/  LOP3.LUT R35, R27, 0x40, R86, 0x78, !PT ;  /* 0x000000401b237812 */ /* 0x000fc400078e7856 */
[----:B------:R-:W-:-:S05]  /*1270*/  LOP3.LUT R27, R164, R5, RZ, 0x3c, !PT ;  /* 0x00000005a41b7212 */ /* 0x000fca00078e3cff */
[----:B--2---:R0:W-:Y:S01]  /*1280*/  STS.U16 [R27], R10 ;  /* 0x0000000a1b007388 */ /* 0x0041e20000000400 */
[----:B------:R-:W-:-:S03]  /*1290*/  IMAD R9, R9, c[0x0][0x1c8], RZ ;  /* 0x0000720009097a24 */ /* 0x000fc600078e02ff */
[----:B---3--:R-:W-:Y:S01]  /*12a0*/  STS.U16 [R27+0x400], R11 ;  /* 0x0004000b1b007388 */ /* 0x008fe20000000400 */
[----:B0-----:R-:W-:-:S03]  /*12b0*/  LOP3.LUT R10, R27, 0x40, RZ, 0x3c, !PT ;  /* 0x000000401b0a7812 */ /* 0x001fc600078e3cff */
[----:B------:R-:W-:Y:S04]  /*12c0*/  STS.U16 [R27+0x800], R14 ;  /* 0x0008000e1b007388 */ /* 0x000fe80000000400 */
        /* <DEDUP_REMOVED lines=9> */
[----:B----4-:R-:W-:Y:S04]  /*1360*/  STS.U16 [R27+0x3000], R56 ;  /* 0x003000381b007388 */ /* 0x010fe80000000400 */
[----:B------:R-:W-:Y:S04]  /*1370*/  STS.U16 [R27+0x3400], R58 ;  /* 0x0034003a1b007388 */ /* 0x000fe80000000400 */
[----:B------:R-:W-:Y:S04]  /*1380*/  STS.U16 [R27+0x3800], R60 ;  /* 0x0038003c1b007388 */ /* 0x000fe80000000400 */
[----:B------:R-:W-:Y:S04]  /*1390*/  STS.U16 [R27+0x3c00], R62 ;  /* 0x003c003e1b007388 */ /* 0x000fe80000000400 */
[----:B-----5:R-:W-:Y:S04]  /*13a0*/  STS.U16 [R27+0x4000], R64 ;  /* 0x004000401b007388 */ /* 0x020fe80000000400 */
        /* <DEDUP_REMOVED lines=46> */
[----:B------:R0:W-:Y:S02]  /*1690*/  STS.U16 [R10+0x7e00], R26 ;  /* 0x007e001a0a007388 */ /* 0x0001e40000000400 */
[----:B0-----:R-:W-:-:S05]  /*16a0*/  IMAD.MOV.U32 R10, RZ, RZ, c[0x0][0x1c8] ;  /* 0x00007200ff0a7624 */ /* 0x001fca00078e00ff */
[----:B------:R-:W-:-:S05]  /*16b0*/  LEA R11, R10, R9, 0x2 ;  /* 0x000000090a0b7211 */ /* 0x000fca00078e10ff */
[----:B------:R-:W-:-:S05]  /*16c0*/  IMAD R13, R10, 0x4, R11 ;  /* 0x000000040a0d7824 */ /* 0x000fca00078e020b */
[----:B------:R-:W-:-:S05]  /*16d0*/  LEA R15, R10, R13, 0x2 ;  /* 0x0000000d0a0f7211 */ /* 0x000fca00078e10ff */
[----:B------:R-:W-:-:S05]  /*16e0*/  IMAD R17, R10, 0x4, R15 ;  /* 0x000000040a117824 */ /* 0x000fca00078e020f */
[----:B------:R-:W-:-:S05]  /*16f0*/  LEA R19, R10, R17, 0x2 ;  /* 0x000000110a137211 */ /* 0x000fca00078e10ff */
[----:B------:R-:W-:-:S05]  /*1700*/  IMAD R21, R10, 0x4, R19 ;  /* 0x000000040a157824 */ /* 0x000fca00078e0213 */
[----:B------:R-:W-:Y:S01]  /*1710*/  LEA R23, R10, R21, 0x2 ;  /* 0x000000150a177211 */ /* 0x000fe200078e10ff */
[----:B------:R-:W-:Y:S02]  /*1720*/  IMAD R33, R0, c[0x0][0x1c0], RZ ;  /* 0x0000700000217a24 */ /* 0x000fe400078e02ff */
[----:B------:R-:W-:Y:S02]  /*1730*/  IMAD R6, R165, c[0x0][0x1c4], RZ ;  /* 0x00007100a5067a24 */ /* 0x000fe400078e02ff */
[----:B------:R-:W-:Y:S01]  /*1740*/  IMAD R25, R10, 0x4, R23 ;  /* 0x000000040a197824 */ /* 0x000fe200078e0217 */
[----:B------:R-:W-:Y:S01]  /*1750*/  SHF.L.U32 R2, R33, 0x1, RZ ;  /* 0x0000000121027819 */ /* 0x000fe200000006ff */
[----:B------:R-:W-:Y:S01]  /*1760*/  IMAD.SHL.U32 R3, R6, 0x2, RZ ;  /* 0x0000000206037824 */ /* 0x000fe200078e00ff */
[----:B------:R-:W-:Y:S02]  /*1770*/  SHF.L.U32 R133, R8, 0x5, RZ ;  /* 0x0000000508857819 */ /* 0x000fe400000006ff */
[----:B------:R-:W-:-:S02]  /*1780*/  LEA R27, R10, R25, 0x2 ;  /* 0x000000190a1b7211 */ /* 0x000fc400078e10ff */
[----:B------:R-:W-:Y:S01]  /*1790*/  IADD3 R2, P1, P2, R3, c[0x0][0x178], R2 ;  /* 0x00005e0003027a10 */ /* 0x000fe20007a3e002 */
[----:B------:R-:W-:Y:S01]  /*17a0*/  IMAD.SHL.U32 R3, R8, 0x4, RZ ;  /* 0x0000000408037824 */ /* 0x000fe200078e00ff */
[----:B------:R-:W-:Y:S01]  /*17b0*/  LOP3.LUT R4, R133, 0x1c00, RZ, 0xc0, !PT ;  /* 0x00001c0085047812 */ /* 0x000fe200078ec0ff */
[----:B------:R-:W-:Y:S02]  /*17c0*/  IMAD R29, R10, 0x4, R27 ;  /* 0x000000040a1d7824 */ /* 0x000fe400078e021b */
[----:B------:R-:W-:Y:S01]  /*17d0*/  IMAD.HI R7, R33, 0x2, RZ ;  /* 0x0000000221077827 */ /* 0x000fe200078e02ff */
[----:B------:R-:W-:Y:S02]  /*17e0*/  LOP3.LUT R33, R4, 0x38, R3, 0xf8, !PT ;  /* 0x0000003804217812 */ /* 0x000fe400078ef803 */
[----:B------:R-:W-:Y:S02]  /*17f0*/  LEA R31, R10, R29, 0x2 ;  /* 0x0000001d0a1f7211 */ /* 0x000fe400078e10ff */
[----:B------:R-:W-:-:S03]  /*1800*/  LOP3.LUT R5, R33, R88, RZ, 0xfc, !PT ;  /* 0x0000005821057212 */ /* 0x000fc600078efcff */
[----:B------:R-:W-:Y:S01]  /*1810*/  IMAD R33, R10, 0x4, R31 ;  /* 0x000000040a217824 */ /* 0x000fe200078e021f */
[----:B------:R-:W-:Y:S01]  /*1820*/  LOP3.LUT R92, R86, 0xc, RZ, 0xc0, !PT ;  /* 0x0000000c565c7812 */ /* 0x000fe200078ec0ff */
[----:B------:R-:W-:Y:S01]  /*1830*/  IMAD.HI R86, R6, 0x2, RZ ;  /* 0x0000000206567827 */ /* 0x000fe200078e02ff */
[----:B------:R-:W-:Y:S02]  /*1840*/  LOP3.LUT R6, R90, R35, RZ, 0xfc, !PT ;  /* 0x000000235a067212 */ /* 0x000fe400078efcff */
[C---:B------:R-:W-:Y:S02]  /*1850*/  LEA R35, R10.reuse, R33, 0x2 ;  /* 0x000000210a237211 */ /* 0x040fe400078e10ff */
[----:B------:R-:W-:Y:S02]  /*1860*/  LOP3.LUT R41, R41, 0x70, RZ, 0xc0, !PT ;  /* 0x0000007029297812 */ /* 0x000fe400078ec0ff */
[----:B------:R-:W-:Y:S01]  /*1870*/  LOP3.LUT R39, R3, 0x80, RZ, 0xc0, !PT ;  /* 0x0000008003277812 */ /* 0x000fe200078ec0ff */
[----:B------:R-:W-:-:S03]  /*1880*/  IMAD R37, R10, 0x4, R35 ;  /* 0x000000040a257824 */ /* 0x000fc600078e0223 */
[----:B------:R-:W-:Y:S02]  /*1890*/  IADD3 R4, R92, R41, R39 ;  /* 0x000000295c047210 */ /* 0x000fe40007ffe027 */
[----:B------:R-:W-:-:S05]  /*18a0*/  LEA R39, R10, R37, 0x2 ;  /* 0x000000250a277211 */ /* 0x000fca00078e10ff */
[----:B------:R-:W-:Y:S01]  /*18b0*/  IMAD R41, R10, 0x4, R39 ;  /* 0x000000040a297824 */ /* 0x000fe200078e0227 */
[----:B------:R-:W-:-:S04]  /*18c0*/  MOV R45, c[0x0][0x1d0] ;  /* 0x00007400002d7a02 */ /* 0x000fc80000000f00 */
[----:B------:R-:W-:Y:S02]  /*18d0*/  LEA R43, R10, R41, 0x2 ;  /* 0x000000290a2b7211 */ /* 0x000fe400078e10ff */
[----:B------:R-:W-:-:S03]  /*18e0*/  ISETP.GE.AND P0, PT, R45, 0x1, PT ;  /* 0x000000012d00780c */ /* 0x000fc60003f06270 */
[----:B------:R-:W-:-:S05]  /*18f0*/  IMAD R45, R10, 0x4, R43 ;  /* 0x000000040a2d7824 */ /* 0x000fca00078e022b */
[----:B------:R-:W-:-:S05]  /*1900*/  LEA R47, R10, R45, 0x2 ;  /* 0x0000002d0a2f7211 */ /* 0x000fca00078e10ff */
[----:B------:R-:W-:Y:S01]  /*1910*/  IMAD R49, R10, 0x4, R47 ;  /* 0x000000040a317824 */ /* 0x000fe200078e022f */
[----:B------:R-:W-:-:S04]  /*1920*/  IADD3.X R7, R86, c[0x0][0x17c], R7, P1, P2 ;  /* 0x00005f0056077a10 */ /* 0x000fc80000fe4407 */
[----:B------:R-:W-:Y:S01]  /*1930*/  LEA R51, R10, R49, 0x2 ;  /* 0x000000310a337211 */ /* 0x000fe200078e10ff */
[----:B------:R-:W-:Y:S01]  /*1940*/  IMAD.MOV.U32 R163, RZ, RZ, 0x3f800000 ;  /* 0x3f800000ffa37424 */ /* 0x000fe200078e00ff */
[----:B------:R-:W-:Y:S01]  /*1950*/  MOV R137, 0xff800000 ;  /* 0xff80000000897802 */ /* 0x000fe20000000f00 */
[----:B------:R-:W-:Y:S01]  /*1960*/  IMAD.MOV.U32 R136, RZ, RZ, -0x800000 ;  /* 0xff800000ff887424 */ /* 0x000fe200078e00ff */
[----:B------:R-:W-:Y:S01]  /*1970*/  MOV R139, 0xff800000 ;  /* 0xff800000008b7802 */ /* 0x000fe20000000f00 */
[----:B------:R-:W-:Y:S01]  /*1980*/  IMAD.MOV.U32 R138, RZ, RZ, -0x800000 ;  /* 0xff800000ff8a7424 */ /* 0x000fe200078e00ff */
[----:B------:R-:W-:Y:S01]  /*1990*/  MOV R141, 0xff800000 ;  /* 0xff800000008d7802 */ /* 0x000fe20000000f00 */
[----:B------:R-:W-:Y:S01]  /*19a0*/  IMAD.MOV.U32 R140, RZ, RZ, -0x800000 ;  /* 0xff800000ff8c7424 */ /* 0x000fe200078e00ff */
[----:B------:R-:W-:Y:S01]  /*19b0*/  MOV R143, 0xff800000 ;  /* 0xff800000008f7802 */ /* 0x000fe20000000f00 */
[----:B------:R-:W-:Y:S01]  /*19c0*/  IMAD.MOV.U32 R142, RZ, RZ, -0x800000 ;  /* 0xff800000ff8e7424 */ /* 0x000fe200078e00ff */
[----:B------:R-:W-:Y:S01]  /*19d0*/  MOV R162, 0x3f800000 ;  /* 0x3f80000000a27802 */ /* 0x000fe20000000f00 */
[----:B------:R-:W-:Y:S01]  /*19e0*/  IMAD.MOV.U32 R161, RZ, RZ, 0x3f800000 ;  /* 0x3f800000ffa17424 */ /* 0x000fe200078e00ff */
[----:B------:R-:W-:Y:S01]  /*19f0*/  MOV R160, 0x3f800000 ;  /* 0x3f80000000a07802 */ /* 0x000fe20000000f00 */
[----:B------:R-:W-:Y:S01]  /*1a00*/  IMAD.MOV.U32 R159, RZ, RZ, 0x3f800000 ;  /* 0x3f800000ff9f7424 */ /* 0x000fe200078e00ff */
[----:B------:R-:W-:Y:S01]  /*1a10*/  MOV R158, 0x3f800000 ;  /* 0x3f800000009e7802 */ /* 0x000fe20000000f00 */
[----:B------:R-:W-:Y:S01]  /*1a20*/  IMAD.MOV.U32 R156, RZ, RZ, 0x3f800000 ;  /* 0x3f800000ff9c7424 */ /* 0x000fe200078e00ff */
[----:B------:R-:W-:Y:S01]  /*1a30*/  MOV R157, 0x3f800000 ;  /* 0x3f800000009d7802 */ /* 0x000fe20000000f00 */
[----:B------:R-:W-:Y:S01]  /*1a40*/  CS2R R60, SRZ ;  /* 0x00000000003c7805 */ /* 0x000fe2000001ff00 */
        /* <DEDUP_REMOVED lines=29> */
[----:B------:R-:W-:Y:S01]  /*1c20*/  ISETP.GE.U32.AND P2, PT, R166, 0x40, PT ;  /* 0x00000040a600780c */ /* 0x000fe20003f46070 */
[----:B------:R-:W-:Y:S01]  /*1c30*/  CS2R R112, SRZ ;  /* 0x0000000000707805 */ /* 0x000fe2000001ff00 */
[----:B------:R-:W-:Y:S01]  /*1c40*/  CS2R R114, SRZ ;  /* 0x0000000000727805 */ /* 0x000fe2000001ff00 */
[----:B------:R-:W-:Y:S01]  /*1c50*/  IMAD R53, R10, 0x4, R51 ;  /* 0x000000040a357824 */ /* 0x000fe200078e0233 */
[----:B------:R-:W-:Y:S05]  /*1c60*/  @!P0 BRA `(.L_x_0) ;  /* 0x0000328000008947 */ /* 0x000fea0003800000 */
[----:B------:R-:W-:Y:S01]  /*1c70*/  LOP3.LUT R59, R8, 0x20, RZ, 0xc0, !PT ;  /* 0x00000020083b7812 */ /* 0x000fe200078ec0ff */
[----:B------:R-:W-:Y:S01]  /*1c80*/  IMAD R12, R0, c[0x0][0x1a0], RZ ;  /* 0x00006800000c7a24 */ /* 0x000fe200078e02ff */
[----:B------:R-:W-:Y:S01]  /*1c90*/  LOP3.LUT R14, R132, 0x60, RZ, 0xc0, !PT ;  /* 0x00000060840e7812 */ /* 0x000fe200078ec0ff */
[----:B------:R-:W-:Y:S01]  /*1ca0*/  IMAD R16, R166, c[0x0][0x1a8], RZ ;  /* 0x00006a00a6107a24 */ /* 0x000fe200078e02ff */
[----:B------:R-:W-:Y:S01]  /*1cb0*/  SHF.R.U32.HI R18, RZ, 0x1, R59 ;  /* 0x00000001ff127819 */ /* 0x000fe2000001163b */
[----:B------:R-:W-:Y:S01]  /*1cc0*/  IMAD.MOV.U32 R163, RZ, RZ, 0x3f800000 ;  /* 0x3f800000ffa37424 */ /* 0x000fe200078e00ff */
[----:B------:R-:W-:Y:S01]  /*1cd0*/  LOP3.LUT P0, R57, R8, 0x3, RZ, 0xc0, !PT ;  /* 0x0000000308397812 */ /* 0x000fe2000780c0ff */
[----:B------:R-:W-:Y:S01]  /*1ce0*/  IMAD.SHL.U32 R239, R16, 0x2, RZ ;  /* 0x0000000210ef7824 */ /* 0x000fe200078e00ff */
[----:B------:R-:W-:Y:S01]  /*1cf0*/  LOP3.LUT R24, R18, 0x90, R55, 0x78, !PT ;  /* 0x0000009012187812 */ /* 0x000fe200078e7837 */
[----:B------:R-:W-:Y:S01]  /*1d00*/  IMAD.HI R55, R16, 0x2, RZ ;  /* 0x0000000210377827 */ /* 0x000fe200078e02ff */
[----:B------:R-:W-:Y:S01]  /*1d10*/  SHF.L.U32 R238, R12, 0x1, RZ ;  /* 0x000000010cee7819 */ /* 0x000fe200000006ff */
[----:B------:R-:W-:Y:S01]  /*1d20*/  CS2R R80, SRZ ;  /* 0x0000000000507805 */ /* 0x000fe2000001ff00 */
[----:B------:R-:W-:Y:S01]  /*1d30*/  LOP3.LUT R18, R8, 0xf, RZ, 0xc0, !PT ;  /* 0x0000000f08127812 */ /* 0x000fe200078ec0ff */
[----:B------:R-:W-:Y:S01]  /*1d40*/  IMAD.MOV.U32 R173, RZ, RZ, -0x800000 ;  /* 0xff800000ffad7424 */ /* 0x000fe200078e00ff */
[----:B------:R-:W-:Y:S01]  /*1d50*/  LEA R61, R57, R14, 0x2 ;  /* 0x0000000e393d7211 */ /* 0x000fe200078e10ff */
[----:B------:R-:W-:Y:S01]  /*1d60*/  IMAD.HI R14, R12, 0x2, RZ ;  /* 0x000000020c0e7827 */ /* 0x000fe200078e02ff */
[----:B------:R-:W-:Y:S01]  /*1d70*/  IADD3 R238, P1, P3, R239, c[0x0][0x168], R238 ;  /* 0x00005a00efee7a10 */ /* 0x000fe20007b3e0ee */
[----:B------:R-:W-:Y:S01]  /*1d80*/  CS2R R82, SRZ ;  /* 0x0000000000527805 */ /* 0x000fe2000001ff00 */
[----:B------:R-:W-:Y:S01]  /*1d90*/  LOP3.LUT R20, R8, 0x10, RZ, 0xc0, !PT ;  /* 0x0000001008147812 */ /* 0x000fe200078ec0ff */
[----:B------:R-:W-:Y:S01]  /*1da0*/  IMAD R12, R0, c[0x0][0x1b0], RZ ;  /* 0x00006c00000c7a24 */ /* 0x000fe200078e02ff */
[----:B------:R-:W-:Y:S01]  /*1db0*/  LOP3.LUT R16, R8, 0x7, RZ, 0xc0, !PT ;  /* 0x0000000708107812 */ /* 0x000fe200078ec0ff */
[----:B------:R-:W-:Y:S01]  /*1dc0*/  IMAD R18, R18, c[0x0][0x1b4], RZ ;  /* 0x00006d0012127a24 */ /* 0x000fe200078e02ff */
[----:B------:R-:W-:Y:S01]  /*1dd0*/  IADD3.X R239, R55, c[0x0][0x16c], R14, P1, P3 ;  /* 0x00005b0037ef7a10 */ /* 0x000fe20000fe640e */
[----:B------:R-:W-:Y:S01]  /*1de0*/  IMAD R63, R20, 0x4, R57 ;  /* 0x00000004143f7824 */ /* 0x000fe200078e0239 */
[----:B------:R-:W-:Y:S01]  /*1df0*/  SHF.L.U32 R14, R12, 0x1, RZ ;  /* 0x000000010c0e7819 */ /* 0x000fe200000006ff */
[----:B------:R-:W-:Y:S01]  /*1e00*/  IMAD.SHL.U32 R55, R18, 0x2, RZ ;  /* 0x0000000212377824 */ /* 0x000fe200078e00ff */
[C---:B------:R-:W-:Y:S01]  /*1e10*/  LEA R59, R16.reuse, R59, 0x2 ;  /* 0x0000003b103b7211 */ /* 0x040fe200078e10ff */
[----:B------:R-:W-:Y:S01]  /*1e20*/  IMAD R22, R16, 0x90, RZ ;  /* 0x0000009010167824 */ /* 0x000fe200078e02ff */
[----:B------:R-:W-:Y:S01]  /*1e30*/  SHF.L.U32 R42, R20, 0x6, RZ ;  /* 0x00000006142a7819 */ /* 0x000fe200000006ff */
[----:B------:R-:W-:Y:S01]  /*1e40*/  IMAD.SHL.U32 R57, R8, 0x2, RZ ;  /* 0x0000000208397824 */ /* 0x000fe200078e00ff */
[----:B------:R-:W-:Y:S01]  /*1e50*/  IADD3 R179, P1, P3, R55, c[0x0][0x170], R14 ;  /* 0x00005c0037b37a10 */ /* 0x000fe20007b3e00e */
[----:B------:R-:W-:Y:S01]  /*1e60*/  IMAD.SHL.U32 R16, R16, 0x10, RZ ;  /* 0x0000001010107824 */ /* 0x000fe200078e00ff */
[----:B------:R-:W-:Y:S01]  /*1e70*/  SHF.R.U32.HI R14, RZ, 0x4, R8 ;  /* 0x00000004ff0e7819 */ /* 0x000fe20000011608 */
[----:B------:R-:W-:Y:S01]  /*1e80*/  IMAD.MOV.U32 R171, RZ, RZ, -0x800000 ;  /* 0xff800000ffab7424 */ /* 0x000fe200078e00ff */
[--C-:B------:R-:W-:Y:S01]  /*1e90*/  LOP3.LUT R55, R22, 0x10, R57.reuse, 0x78, !PT ;  /* 0x0000001016377812 */ /* 0x100fe200078e7839 */
[----:B------:R-:W-:Y:S01]  /*1ea0*/  IMAD.MOV.U32 R169, RZ, RZ, -0x800000 ;  /* 0xff800000ffa97424 */ /* 0x000fe200078e00ff */
[----:B------:R-:W-:Y:S01]  /*1eb0*/  LOP3.LUT R16, R16, 0x30, R57, 0x78, !PT ;  /* 0x0000003010107812 */ /* 0x000fe200078e7839 */
[----:B------:R-:W-:Y:S01]  /*1ec0*/  IMAD.MOV.U32 R167, RZ, RZ, -0x800000 ;  /* 0xff800000ffa77424 */ /* 0x000fe200078e00ff */
[----:B------:R-:W-:Y:S01]  /*1ed0*/  SGXT.U32 R14, R14, 0x4 ;  /* 0x000000040e0e781a */ /* 0x000fe20000000000 */
[----:B------:R-:W-:Y:S01]  /*1ee0*/  IMAD.MOV.U32 R162, RZ, RZ, 0x3f800000 ;  /* 0x3f800000ffa27424 */ /* 0x000fe200078e00ff */
[----:B------:R-:W-:Y:S01]  /*1ef0*/  LOP3.LUT R42, R55, R42, RZ, 0xfc, !PT ;  /* 0x0000002a372a7212 */ /* 0x000fe200078efcff */
[----:B------:R-:W-:Y:S01]  /*1f00*/  IMAD.U32 R34, R59, 0x80, R16 ;  /* 0x000000803b227824 */ /* 0x000fe200078e0010 */
[----:B------:R-:W-:Y:S01]  /*1f10*/  MOV R59, c[0x0][0x1b8] ;  /* 0x00006e00003b7a02 */ /* 0x000fe20000000f00 */
[----:B------:R-:W-:Y:S01]  /*1f20*/  IMAD R22, R14, c[0x0][0x1b8], RZ ;  /* 0x00006e000e167a24 */ /* 0x000fe200078e02ff */
[----:B------:R-:W-:Y:S01]  /*1f30*/  LEA.HI R14, R8, 0x30, RZ, 0x1c ;  /* 0x00000030080e7811 */ /* 0x000fe200078fe0ff */
[----:B------:R-:W-:Y:S01]  /*1f40*/  IMAD.HI R16, R12, 0x2, RZ ;  /* 0x000000020c107827 */ /* 0x000fe200078e02ff */
[----:B------:R-:W-:Y:S01]  /*1f50*/  LEA.HI R20, R8, 0xf0, RZ, 0x1c ;  /* 0x000000f008147811 */ /* 0x000fe200078fe0ff */
[----:B------:R-:W-:Y:S01]  /*1f60*/  CS2R R72, SRZ ;  /* 0x0000000000487805 */ /* 0x000fe2000001ff00 */
[----:B------:R-:W-:Y:S01]  /*1f70*/  LEA R206, P6, R22, R179, 0x1 ;  /* 0x000000b316ce7211 */ /* 0x000fe200078c08ff */
[----:B------:R-:W-:Y:S01]  /*1f80*/  IMAD.HI R55, R18, 0x2, RZ ;  /* 0x0000000212377827 */ /* 0x000fe200078e02ff */
[----:B------:R-:W-:Y:S01]  /*1f90*/  LEA.HI R18, R8, 0xb0, RZ, 0x1c ;  /* 0x000000b008127811 */ /* 0x000fe200078fe0ff */
[----:B------:R-:W-:Y:S01]  /*1fa0*/  CS2R R74, SRZ ;  /* 0x00000000004a7805 */ /* 0x000fe2000001ff00 */
[----:B------:R-:W-:Y:S01]  /*1fb0*/  MOV R223, c[0x0][0x1a4] ;  /* 0x0000690000df7a02 */ /* 0x000fe20000000f00 */
[----:B------:R-:W-:Y:S01]  /*1fc0*/  IMAD R26, R59, 0x10, R22 ;  /* 0x000000103b1a7824 */ /* 0x000fe200078e0216 */
[----:B------:R-:W-:Y:S01]  /*1fd0*/  IADD3.X R55, R55, c[0x0][0x174], R16, P1, P3 ;  /* 0x00005d0037377a10 */ /* 0x000fe20000fe6410 */
[----:B------:R-:W-:Y:S01]  /*1fe0*/  IMAD R28, R14, c[0x0][0x1b8], RZ ;  /* 0x00006e000e1c7a24 */ /* 0x000fe200078e02ff */
[----:B------:R-:W-:Y:S01]  /*1ff0*/  LEA.HI R16, R8, 0x70, RZ, 0x1c ;  /* 0x0000007008107811 */ /* 0x000fe200078fe0ff */
[----:B------:R-:W-:Y:S01]  /*2000*/  IMAD R32, R18, c[0x0][0x1b8], RZ ;  /* 0x00006e0012207a24 */ /* 0x000fe200078e02ff */
[C---:B------:R-:W-:Y:S01]  /*2010*/  LEA R14, R59.reuse, R26, 0x4 ;  /* 0x0000001a3b0e7211 */ /* 0x040fe200078e20ff */
[----:B------:R-:W-:Y:S01]  /*2020*/  IMAD R36, R20, c[0x0][0x1b8], RZ ;  /* 0x00006e0014247a24 */ /* 0x000fe200078e02ff */
[----:B------:R-:W-:Y:S01]  /*2030*/  LEA.HI.X.SX32 R207, R22, R55, 0x1, P6 ;  /* 0x0000003716cf7211 */ /* 0x000fe200030f0eff */
[----:B------:R-:W-:Y:S01]  /*2040*/  IMAD R30, R16, c[0x0][0x1b8], RZ ;  /* 0x00006e00101e7a24 */ /* 0x000fe200078e02ff */
[-C--:B------:R-:W-:Y:S01]  /*2050*/  LEA R204, P5, R26, R179.reuse, 0x1 ;  /* 0x000000b31acc7211 */ /* 0x080fe200078a08ff */
[----:B------:R-:W-:Y:S01]  /*2060*/  IMAD R16, R59, 0x20, R14 ;  /* 0x000000203b107824 */ /* 0x000fe200078e020e */
[----:B------:R-:W-:Y:S01]  /*2070*/  LEA R200, P4, R28, R179, 0x1 ;  /* 0x000000b31cc87211 */ /* 0x000fe200078808ff */
[C---:B------:R-:W-:Y:S01]  /*2080*/  IMAD R221, R223.reuse, 0x12, RZ ;  /* 0x00000012dfdd7824 */ /* 0x040fe200078e02ff */
[----:B------:R-:W-:Y:S01]  /*2090*/  LEA.HI.X.SX32 R205, R26, R55, 0x1, P5 ;  /* 0x000000371acd7211 */ /* 0x000fe200028f0eff */
[----:B------:R-:W-:Y:S01]  /*20a0*/  IMAD R137, R223, 0xa, RZ ;  /* 0x0000000adf897824 */ /* 0x000fe200078e02ff */
[----:B------:R-:W-:Y:S01]  /*20b0*/  LEA R18, R59, R16, 0x4 ;  /* 0x000000103b127211 */ /* 0x000fe200078e20ff */
[C---:B------:R-:W-:Y:S01]  /*20c0*/  IMAD R219, R223.reuse, 0x14, RZ ;  /* 0x00000014dfdb7824 */ /* 0x040fe200078e02ff */
[----:B------:R-:W-:Y:S01]  /*20d0*/  LEA R184, P1, R32, R179, 0x1 ;  /* 0x000000b320b87211 */ /* 0x000fe200078208ff */
[----:B------:R-:W-:Y:S01]  /*20e0*/  IMAD R135, R223, 0x9, RZ ;  /* 0x00000009df877824 */ /* 0x000fe200078e02ff */
[-C--:B------:R-:W-:Y:S01]  /*20f0*/  LEA.HI.X.SX32 R201, R28, R55.reuse, 0x1, P4 ;  /* 0x000000371cc97211 */ /* 0x080fe200020f0eff */
[----:B------:R-:W-:Y:S01]  /*2100*/  IMAD R20, R59, 0x10, R18 ;  /* 0x000000103b147824 */ /* 0x000fe200078e0212 */
[----:B------:R-:W-:Y:S01]  /*2110*/  LEA.HI.X.SX32 R185, R32, R55, 0x1, P1 ;  /* 0x0000003720b97211 */ /* 0x000fe200008f0eff */
[C---:B------:R-:W-:Y:S01]  /*2120*/  IMAD R67, R223.reuse, 0x5, RZ ;  /* 0x00000005df437824 */ /* 0x040fe200078e02ff */
[-C--:B------:R-:W-:Y:S01]  /*2130*/  LEA R192, P3, R30, R179.reuse, 0x1 ;  /* 0x000000b31ec07211 */ /* 0x080fe200078608ff */
        /* <DEDUP_REMOVED lines=9> */
[C---:B------:R-:W-:Y:S01]  /*21d0*/  LEA R198, P3, R16.reuse, R179, 0x1 ;  /* 0x000000b310c67211 */ /* 0x040fe200078608ff */
[----:B------:R-:W-:Y:S01]  /*21e0*/  IMAD R215, R223, 0x18, RZ ;  /* 0x00000018dfd77824 */ /* 0x000fe200078e02ff */
[----:B------:R-:W-:Y:S01]  /*21f0*/  LEA R28, R59, R26, 0x4 ;  /* 0x0000001a3b1c7211 */ /* 0x000fe200078e20ff */
[C---:B------:R-:W-:Y:S01]  /*2200*/  IMAD R213, R223.reuse, 0x1a, RZ ;  /* 0x0000001adfd57824 */ /* 0x040fe200078e02ff */
[----:B------:R-:W-:Y:S01]  /*2210*/  LEA.HI.X.SX32 R199, R16, R55, 0x1, P3 ;  /* 0x0000003710c77211 */ /* 0x000fe200018f0eff */
[----:B------:R-:W-:Y:S01]  /*2220*/  IMAD R145, R223, 0xe, RZ ;  /* 0x0000000edf917824 */ /* 0x000fe200078e02ff */
        /* <DEDUP_REMOVED lines=8> */
[-C--:B------:R-:W-:Y:S01]  /*22b0*/  LEA R188, P4, R26, R179.reuse, 0x1 ;  /* 0x000000b31abc7211 */ /* 0x080fe200078808ff */
[----:B------:R-:W-:Y:S01]  /*22c0*/  IMAD R209, R223, 0x1e, RZ ;  /* 0x0000001edfd17824 */ /* 0x000fe200078e02ff */
[----:B------:R-:W-:Y:S01]  /*22d0*/  LEA R190, P3, R22, R179, 0x1 ;  /* 0x000000b316be7211 */ /* 0x000fe200078608ff */
[----:B------:R-:W-:Y:S01]  /*22e0*/  IMAD R18, R59, 0x10, R16 ;  /* 0x000000103b127824 */ /* 0x000fe200078e0210 */
[----:B------:R-:W-:Y:S01]  /*22f0*/  LEA.HI.X.SX32 R189, R26, R55, 0x1, P4 ;  /* 0x000000371abd7211 */ /* 0x000fe200020f0eff */
[C---:B------:R-:W-:Y:S01]  /*2300*/  IMAD R59, R223.reuse, 0x3, RZ ;  /* 0x00000003df3b7824 */ /* 0x040fe200078e02ff */
[-C--:B------:R-:W-:Y:S01]  /*2310*/  LEA R176, P6, R36, R179.reuse, 0x1 ;  /* 0x000000b324b07211 */ /* 0x080fe200078c08ff */
[C---:B------:R-:W-:Y:S01]  /*2320*/  IMAD.SHL.U32 R65, R223.reuse, 0x4, RZ ;  /* 0x00000004df417824 */ /* 0x040fe200078e00ff */
[-C--:B------:R-:W-:Y:S01]  /*2330*/  LEA R180, P4, R16, R179.reuse, 0x1 ;  /* 0x000000b310b47211 */ /* 0x080fe200078808ff */
[----:B------:R-:W-:Y:S01]  /*2340*/  IMAD R147, R223, 0xf, RZ ;  /* 0x0000000fdf937824 */ /* 0x000fe200078e02ff */
[----:B------:R-:W-:Y:S01]  /*2350*/  LEA R178, P5, R18, R179, 0x1 ;  /* 0x000000b312b27211 */ /* 0x000fe200078a08ff */
[----:B------:R-:W-:Y:S01]  /*2360*/  IMAD.MOV.U32 R160, RZ, RZ, 0x3f800000 ;  /* 0x3f800000ffa07424 */ /* 0x000fe200078e00ff */
[-C--:B------:R-:W-:Y:S01]  /*2370*/  LEA.HI.X.SX32 R195, R20, R55.reuse, 0x1, P1 ;  /* 0x0000003714c37211 */ /* 0x080fe200008f0eff */
[----:B------:R-:W-:Y:S01]  /*2380*/  IMAD.MOV.U32 R158, RZ, RZ, 0x3f800000 ;  /* 0x3f800000ff9e7424 */ /* 0x000fe200078e00ff */
[----:B------:R-:W-:Y:S01]  /*2390*/  LEA.HI.X.SX32 R191, R22, R55, 0x1, P3 ;  /* 0x0000003716bf7211 */ /* 0x000fe200018f0eff */
[----:B------:R-:W-:Y:S01]  /*23a0*/  IMAD.MOV.U32 R156, RZ, RZ, 0x3f800000 ;  /* 0x3f800000ff9c7424 */ /* 0x000fe200078e00ff */
[-C--:B------:R-:W-:Y:S01]  /*23b0*/  LEA R186, P1, R28, R179.reuse, 0x1 ;  /* 0x000000b31cba7211 */ /* 0x080fe200078208ff */
[----:B------:R-:W-:Y:S01]  /*23c0*/  CS2R R76, SRZ ;  /* 0x00000000004c7805 */ /* 0x000fe2000001ff00 */
[----:B------:R-:W-:Y:S01]  /*23d0*/  LEA R182, P3, R14, R179, 0x1 ;  /* 0x000000b30eb67211 */ /* 0x000fe200078608ff */
[----:B------:R-:W-:Y:S01]  /*23e0*/  CS2R R78, SRZ ;  /* 0x00000000004e7805 */ /* 0x000fe2000001ff00 */
[----:B------:R-:W-:Y:S01]  /*23f0*/  SHF.R.S32.HI R20, RZ, 0x6, R8 ;  /* 0x00000006ff147819 */ /* 0x000fe20000011408 */
[----:B------:R-:W-:Y:S01]  /*2400*/  CS2R R84, SRZ ;  /* 0x0000000000547805 */ /* 0x000fe2000001ff00 */
[-C--:B------:R-:W-:Y:S01]  /*2410*/  LEA.HI.X.SX32 R177, R36, R55.reuse, 0x1, P6 ;  /* 0x0000003724b17211 */ /* 0x080fe200030f0eff */
[----:B------:R-:W-:Y:S01]  /*2420*/  CS2R R86, SRZ ;  /* 0x0000000000567805 */ /* 0x000fe2000001ff00 */
[-C--:B------:R-:W-:Y:S01]  /*2430*/  LEA.HI.X.SX32 R181, R16, R55.reuse, 0x1, P4 ;  /* 0x0000003710b57211 */ /* 0x080fe200020f0eff */
[----:B------:R-:W-:Y:S01]  /*2440*/  IMAD.MOV.U32 R16, RZ, RZ, RZ ;  /* 0x000000ffff107224 */ /* 0x000fe200078e00ff */
[----:B------:R-:W-:Y:S01]  /*2450*/  LEA.HI.X.SX32 R179, R18, R55, 0x1, P5 ;  /* 0x0000003712b37211 */ /* 0x000fe200028f0eff */
[----:B------:R-:W-:Y:S01]  /*2460*/  CS2R R88, SRZ ;  /* 0x0000000000587805 */ /* 0x000fe2000001ff00 */
[-C--:B------:R-:W-:Y:S01]  /*2470*/  IADD3 R220, P4, R221, R238.reuse, RZ ;  /* 0x000000eedddc7210 */ /* 0x080fe20007f9e0ff */
[----:B------:R-:W-:Y:S01]  /*2480*/  CS2R R90, SRZ ;  /* 0x00000000005a7805 */ /* 0x000fe2000001ff00 */
[-C--:B------:R-:W-:Y:S01]  /*2490*/  IADD3 R228, P5, R137, R238.reuse, RZ ;  /* 0x000000ee89e47210 */ /* 0x080fe20007fbe0ff */
[----:B------:R-:W-:Y:S01]  /*24a0*/  CS2R R124, SRZ ;  /* 0x00000000007c7805 */ /* 0x000fe2000001ff00 */
[-C--:B------:R-:W-:Y:S01]  /*24b0*/  IADD3 R218, P6, R219, R238.reuse, RZ ;  /* 0x000000eedbda7210 */ /* 0x080fe20007fde0ff */
[----:B------:R-:W-:Y:S01]  /*24c0*/  CS2R R126, SRZ ;  /* 0x00000000007e7805 */ /* 0x000fe2000001ff00 */
[----:B------:R-:W-:Y:S01]  /*24d0*/  SGXT R20, R20, 0x1 ;  /* 0x000000011414781a */ /* 0x000fe20000000200 */
[----:B------:R-:W-:Y:S01]  /*24e0*/  CS2R R120, SRZ ;  /* 0x0000000000787805 */ /* 0x000fe2000001ff00 */
[-C--:B------:R-:W-:Y:S01]  /*24f0*/  LEA.HI.X.SX32 R221, R135, R239.reuse, 0x1, P4 ;  /* 0x000000ef87dd7211 */ /* 0x080fe200020f0eff */
[----:B------:R-:W-:Y:S01]  /*2500*/  CS2R R122, SRZ ;  /* 0x00000000007a7805 */ /* 0x000fe2000001ff00 */
[-C--:B------:R-:W-:Y:S01]  /*2510*/  LEA.HI.X.SX32 R229, R67, R239.reuse, 0x1, P5 ;  /* 0x000000ef43e57211 */ /* 0x080fe200028f0eff */
[----:B------:R-:W-:Y:S01]  /*2520*/  CS2R R128, SRZ ;  /* 0x0000000000807805 */ /* 0x000fe2000001ff00 */
[-C--:B------:R-:W-:Y:S01]  /*2530*/  LEA.HI.X.SX32 R219, R137, R239.reuse, 0x1, P6 ;  /* 0x000000ef89db7211 */ /* 0x080fe200030f0eff */
[----:B------:R-:W-:Y:S01]  /*2540*/  CS2R R130, SRZ ;  /* 0x0000000000827805 */ /* 0x000fe2000001ff00 */
[----:B------:R-:W-:Y:S01]  /*2550*/  LOP3.LUT R134, R134, 0x90, RZ, 0xc0, !PT ;  /* 0x0000009086867812 */ /* 0x000fe200078ec0ff */
[----:B------:R-:W-:Y:S01]  /*2560*/  CS2R R92, SRZ ;  /* 0x00000000005c7805 */ /* 0x000fe2000001ff00 */
[-C--:B------:R-:W-:Y:S01]  /*2570*/  IADD3 R216, P4, R217, R238.reuse, RZ ;  /* 0x000000eed9d87210 */ /* 0x080fe20007f9e0ff */
[----:B------:R-:W-:Y:S01]  /*2580*/  CS2R R94, SRZ ;  /* 0x00000000005e7805 */ /* 0x000fe2000001ff00 */
[-C--:B------:R-:W-:Y:S01]  /*2590*/  IADD3 R232, P5, R69, R238.reuse, RZ ;  /* 0x000000ee45e87210 */ /* 0x080fe20007fbe0ff */
[----:B------:R-:W-:Y:S01]  /*25a0*/  CS2R R96, SRZ ;  /* 0x0000000000607805 */ /* 0x000fe2000001ff00 */
[-C--:B------:R-:W-:Y:S01]  /*25b0*/  IADD3 R226, P6, R141, R238.reuse, RZ ;  /* 0x000000ee8de27210 */ /* 0x080fe20007fde0ff */
[----:B------:R-:W-:Y:S01]  /*25c0*/  CS2R R98, SRZ ;  /* 0x0000000000627805 */ /* 0x000fe2000001ff00 */
[----:B------:R-:W-:Y:S01]  /*25d0*/  LOP3.LUT R20, R20, 0x90, RZ, 0xc0, !PT ;  /* 0x0000009014147812 */ /* 0x000fe200078ec0ff */
[----:B------:R-:W-:Y:S01]  /*25e0*/  CS2R R116, SRZ ;  /* 0x0000000000747805 */ /* 0x000fe2000001ff00 */
[C---:B------:R-:W-:Y:S01]  /*25f0*/  LOP3.LUT R133, R134.reuse, 0x160, R133, 0xf8, !PT ;  /* 0x0000016086857812 */ /* 0x040fe200078ef885 */
[----:B------:R-:W-:Y:S01]  /*2600*/  CS2R R118, SRZ ;  /* 0x0000000000767805 */ /* 0x000fe2000001ff00 */
[-C--:B------:R-:W-:Y:S01]  /*2610*/  LEA.HI.X.SX32 R217, R139, R239.reuse, 0x1, P4 ;  /* 0x000000ef8bd97211 */ /* 0x080fe200020f0eff */
[----:B------:R-:W-:Y:S01]  /*2620*/  CS2R R100, SRZ ;  /* 0x0000000000647805 */ /* 0x000fe2000001ff00 */
[-C--:B------:R-:W-:Y:S01]  /*2630*/  LEA.HI.X.SX32 R233, R59, R239.reuse, 0x1, P5 ;  /* 0x000000ef3be97211 */ /* 0x080fe200028f0eff */
[----:B------:R-:W-:Y:S01]  /*2640*/  CS2R R102, SRZ ;  /* 0x0000000000667805 */ /* 0x000fe2000001ff00 */
[----:B------:R-:W-:Y:S01]  /*2650*/  LEA.HI.X.SX32 R227, R69, R239, 0x1, P6 ;  /* 0x000000ef45e37211 */ /* 0x000fe200030f0eff */
[----:B------:R-:W-:Y:S01]  /*2660*/  CS2R R104, SRZ ;  /* 0x0000000000687805 */ /* 0x000fe2000001ff00 */
[--C-:B------:R-:W-:Y:S01]  /*2670*/  LOP3.LUT R134, R134, 0x10, R57.reuse, 0x78, !PT ;  /* 0x0000001086867812 */ /* 0x100fe200078e7839 */
[----:B------:R-:W-:Y:S01]  /*2680*/  CS2R R106, SRZ ;  /* 0x00000000006a7805 */ /* 0x000fe2000001ff00 */
[----:B------:R-:W-:Y:S01]  /*2690*/  LOP3.LUT R26, R20, 0x17e, R57, 0x78, !PT ;  /* 0x0000017e141a7812 */ /* 0x000fe200078e7839 */
[----:B------:R-:W-:Y:S01]  /*26a0*/  CS2R R108, SRZ ;  /* 0x00000000006c7805 */ /* 0x000fe2000001ff00 */
[----:B------:R-:W-:Y:S01]  /*26b0*/  LOP3.LUT R30, R57, 0x38, RZ, 0xc0, !PT ;  /* 0x00000038391e7812 */ /* 0x000fe200078ec0ff */
[----:B------:R-:W-:Y:S01]  /*26c0*/  CS2R R110, SRZ ;  /* 0x00000000006e7805 */ /* 0x000fe2000001ff00 */
[-C--:B------:R-:W-:Y:S01]  /*26d0*/  IADD3 R214, P4, R215, R238.reuse, RZ ;  /* 0x000000eed7d67210 */ /* 0x080fe20007f9e0ff */
[----:B------:R-:W-:Y:S01]  /*26e0*/  CS2R R112, SRZ ;  /* 0x0000000000707805 */ /* 0x000fe2000001ff00 */
[-C--:B------:R-:W-:Y:S01]  /*26f0*/  IADD3 R212, P5, R213, R238.reuse, RZ ;  /* 0x000000eed5d47210 */ /* 0x080fe20007fbe0ff */
[----:B------:R-:W-:Y:S01]  /*2700*/  CS2R R114, SRZ ;  /* 0x0000000000727805 */ /* 0x000fe2000001ff00 */
[----:B------:R-:W-:-:S02]  /*2710*/  IADD3 R224, P6, R145, R238, RZ ;  /* 0x000000ee91e07210 */ /* 0x000fc40007fde0ff */
[----:B------:R-:W-:Y:S02]  /*2720*/  SHF.L.U32 R57, R223, 0x1, RZ ;  /* 0x00000001df397819 */ /* 0x000fe400000006ff */
[----:B------:R-:W-:Y:S02]  /*2730*/  LOP3.LUT R132, R132, 0x700, RZ, 0xc0, !PT ;  /* 0x0000070084847812 */ /* 0x000fe400078ec0ff */
[-C--:B------:R-:W-:Y:S02]  /*2740*/  LEA.HI.X.SX32 R215, R141, R239.reuse, 0x1, P4 ;  /* 0x000000ef8dd77211 */ /* 0x080fe400020f0eff */
[-C--:B------:R-:W-:Y:S02]  /*2750*/  LEA.HI.X.SX32 R213, R143, R239.reuse, 0x1, P5 ;  /* 0x000000ef8fd57211 */ /* 0x080fe400028f0eff */
[----:B------:R-:W-:Y:S02]  /*2760*/  LEA.HI.X.SX32 R225, R71, R239, 0x1, P6 ;  /* 0x000000ef47e17211 */ /* 0x000fe400030f0eff */
[----:B------:R-:W-:-:S02]  /*2770*/  SHF.R.U32.HI R18, RZ, 0x3, R8 ;  /* 0x00000003ff127819 */ /* 0x000fc40000011608 */
[-C--:B------:R-:W-:Y:S02]  /*2780*/  IADD3 R210, P4, R211, R238.reuse, RZ ;  /* 0x000000eed3d27210 */ /* 0x080fe40007f9e0ff */
[-C--:B------:R-:W-:Y:S02]  /*2790*/  IADD3 R236, P5, R57, R238.reuse, RZ ;  /* 0x000000ee39ec7210 */ /* 0x080fe40007fbe0ff */
[----:B------:R-:W-:Y:S02]  /*27a0*/  LEA R234, P6, R223, R238, 0x2 ;  /* 0x000000eedfea7211 */ /* 0x000fe400078c10ff */
[----:B------:R-:W-:Y:S02]  /*27b0*/  LEA R63, R63, R132, 0x5 ;  /* 0x000000843f3f7211 */ /* 0x000fe400078e28ff */
[----:B------:R-:W-:Y:S02]  /*27c0*/  LEA.HI.X.SX32 R187, R28, R55, 0x1, P1 ;  /* 0x000000371cbb7211 */ /* 0x000fe400008f0eff */
[----:B------:R-:W-:Y:S01]  /*27d0*/  LOP3.LUT R22, R133, 0x10, R8, 0x78, !PT ;  /* 0x0000001085167812 */ /* 0x000fe200078e7808 */
[----:B------:R-:W-:Y:S01]  /*27e0*/  IMAD.IADD R12, R134, 0x1, R63 ;  /* 0x00000001860c7824 */ /* 0x000fe200078e023f */
[----:B------:R-:W-:Y:S01]  /*27f0*/  LOP3.LUT R149, R18, 0x4, RZ, 0xc0, !PT ;  /* 0x0000000412957812 */ /* 0x000fe200078ec0ff */
[----:B------:R-:W-:Y:S01]  /*2800*/  CS2R R62, SRZ ;  /* 0x00000000003e7805 */ /* 0x000fe2000001ff00 */
[----:B------:R-:W-:-:S02]  /*2810*/  LEA.HI.X.SX32 R211, R145, R239, 0x1, P4 ;  /* 0x000000ef91d37211 */ /* 0x000fc400020f0eff */
[-C--:B------:R-:W-:Y:S01]  /*2820*/  LEA.HI.X.SX32 R237, R223, R239.reuse, 0x1, P5 ;  /* 0x000000efdfed7211 */ /* 0x080fe200028f0eff */
[----:B------:R-:W-:Y:S01]  /*2830*/  IMAD.IADD R28, R30, 0x1, R149 ;  /* 0x000000011e1c7824 */ /* 0x000fe200078e0295 */
[----:B------:R-:W-:Y:S02]  /*2840*/  LEA.HI.X.SX32 R235, R57, R239, 0x1, P6 ;  /* 0x000000ef39eb7211 */ /* 0x000fe400030f0eff */
[----:B------:R-:W-:Y:S02]  /*2850*/  LOP3.LUT P1, RZ, R8, 0x1, RZ, 0xc0, !PT ;  /* 0x0000000108ff7812 */ /* 0x000fe4000782c0ff */
[C---:B------:R-:W-:Y:S02]  /*2860*/  SHF.L.U32 R133, R223.reuse, 0x3, RZ ;  /* 0x00000003df857819 */ /* 0x040fe400000006ff */
[CC--:B------:R-:W-:Y:S02]  /*2870*/  LEA R230, P4, R223.reuse, R238.reuse, 0x3 ;  /* 0x000000eedfe67211 */ /* 0x0c0fe400078818ff */
[----:B------:R-:W-:-:S02]  /*2880*/  LEA R222, P5, R223, R238, 0x4 ;  /* 0x000000eedfde7211 */ /* 0x000fc400078a20ff */
[----:B------:R-:W-:Y:S02]  /*2890*/  IADD3 R208, P6, R209, R238, RZ ;  /* 0x000000eed1d07210 */ /* 0x000fe40007fde0ff */
[----:B------:R-:W-:Y:S02]  /*28a0*/  IADD3 R24, R24, R61, RZ ;  /* 0x0000003d18187210 */ /* 0x000fe40007ffe0ff */
[----:B------:R-:W-:Y:S01]  /*28b0*/  LEA.HI.X.SX32 R183, R14, R55, 0x1, P3 ;  /* 0x000000370eb77211 */ /* 0x000fe200018f0eff */
[----:B------:R-:W-:Y:S01]  /*28c0*/  CS2R R60, SRZ ;  /* 0x00000000003c7805 */ /* 0x000fe2000001ff00 */
[----:B------:R-:W-:Y:S02]  /*28d0*/  ISETP.GE.U32.AND P3, PT, R166, 0x80, PT ;  /* 0x00000080a600780c */ /* 0x000fe40003f66070 */
[C---:B------:R-:W-:Y:S02]  /*28e0*/  LOP3.LUT R55, R164.reuse, 0x10, RZ, 0x3c, !PT ;  /* 0x00000010a4377812 */ /* 0x040fe400078e3cff */
[----:B------:R-:W-:-:S02]  /*28f0*/  LOP3.LUT R54, R164, 0x20, RZ, 0x3c, !PT ;  /* 0x00000020a4367812 */ /* 0x000fc400078e3cff */
[C---:B------:R-:W-:Y:S02]  /*2900*/  LOP3.LUT R52, R164.reuse, 0x30, RZ, 0x3c, !PT ;  /* 0x00000030a4347812 */ /* 0x040fe400078e3cff */
[C---:B------:R-:W-:Y:S02]  /*2910*/  LOP3.LUT R50, R164.reuse, 0x40, RZ, 0x3c, !PT ;  /* 0x00000040a4327812 */ /* 0x040fe400078e3cff */
[C---:B------:R-:W-:Y:S02]  /*2920*/  LOP3.LUT R48, R164.reuse, 0x50, RZ, 0x3c, !PT ;  /* 0x00000050a4307812 */ /* 0x040fe400078e3cff */
[C---:B------:R-:W-:Y:S02]  /*2930*/  LOP3.LUT R46, R164.reuse, 0x60, RZ, 0x3c, !PT ;  /* 0x00000060a42e7812 */ /* 0x040fe400078e3cff */
[----:B------:R-:W-:Y:S02]  /*2940*/  LOP3.LUT R44, R164, 0x70, RZ, 0x3c, !PT ;  /* 0x00000070a42c7812 */ /* 0x000fe400078e3cff */
[----:B------:R-:W-:-:S02]  /*2950*/  MOV R174, 0xff800000 ;  /* 0xff80000000ae7802 */ /* 0x000fc40000000f00 */
[----:B------:R-:W-:Y:S02]  /*2960*/  MOV R14, RZ ;  /* 0x000000ff000e7202 */ /* 0x000fe40000000f00 */
[----:B------:R-:W-:Y:S02]  /*2970*/  MOV R172, 0xff800000 ;  /* 0xff80000000ac7802 */ /* 0x000fe40000000f00 */
[----:B------:R-:W-:Y:S02]  /*2980*/  MOV R170, 0xff800000 ;  /* 0xff80000000aa7802 */ /* 0x000fe40000000f00 */
[----:B------:R-:W-:Y:S02]  /*2990*/  MOV R168, 0xff800000 ;  /* 0xff80000000a87802 */ /* 0x000fe40000000f00 */
[----:B------:R-:W-:Y:S02]  /*29a0*/  MOV R8, RZ ;  /* 0x000000ff00087202 */ /* 0x000fe40000000f00 */
[----:B------:R-:W-:-:S02]  /*29b0*/  MOV R161, 0x3f800000 ;  /* 0x3f80000000a17802 */ /* 0x000fc40000000f00 */
[----:B------:R-:W-:Y:S02]  /*29c0*/  MOV R159, 0x3f800000 ;  /* 0x3f800000009f7802 */ /* 0x000fe40000000f00 */
[----:B------:R-:W-:Y:S02]  /*29d0*/  MOV R157, 0x3f800000 ;  /* 0x3f800000009d7802 */ /* 0x000fe40000000f00 */
[C---:B------:R-:W-:Y:S02]  /*29e0*/  ISETP.LT.U32.AND P0, PT, R166.reuse, 0x40, !P0 ;  /* 0x00000040a600780c */ /* 0x040fe40004701070 */
[----:B------:R-:W-:Y:S02]  /*29f0*/  ISETP.LT.U32.AND P1, PT, R166, 0x80, !P1 ;  /* 0x00000080a600780c */ /* 0x000fe40004f21070 */
[-C--:B------:R-:W-:Y:S02]  /*2a00*/  LEA.HI.X.SX32 R231, R65, R239.reuse, 0x1, P4 ;  /* 0x000000ef41e77211 */ /* 0x080fe400020f0eff */
[----:B------:R-:W-:-:S02]  /*2a10*/  LEA.HI.X.SX32 R223, R133, R239, 0x1, P5 ;  /* 0x000000ef85df7211 */ /* 0x000fc400028f0eff */
[----:B------:R-:W-:Y:S02]  /*2a20*/  LEA.HI.X.SX32 R209, R147, R239, 0x1, P6 ;  /* 0x000000ef93d17211 */ /* 0x000fe400030f0eff */
[C---:B------:R-:W-:Y:S02]  /*2a30*/  LOP3.LUT R40, R42.reuse, 0x20, RZ, 0x3c, !PT ;  /* 0x000000202a287812 */ /* 0x040fe400078e3cff */
[C---:B------:R-:W-:Y:S02]  /*2a40*/  LOP3.LUT R38, R42.reuse, 0x40, RZ, 0x3c, !PT ;  /* 0x000000402a267812 */ /* 0x040fe400078e3cff */
[----:B------:R-:W-:Y:S02]  /*2a50*/  LOP3.LUT R36, R42, 0x60, RZ, 0x3c, !PT ;  /* 0x000000602a247812 */ /* 0x000fe400078e3cff */
[----:B------:R-:W-:Y:S02]  /*2a60*/  LOP3.LUT R32, R34, 0x40, RZ, 0x3c, !PT ;  /* 0x0000004022207812 */ /* 0x000fe400078e3cff */
.L_x_1:
[----:B------:R-:W-:-:S04]  /*2a70*/  IMAD.WIDE R56, R16, 0x2, R238 ;  /* 0x0000000210387825 */ /* 0x000fc800078e02ee */
[C---:B------:R-:W-:Y:S01]  /*2a80*/  IMAD.WIDE R134, R16.reuse, 0x2, R232 ;  /* 0x0000000210867825 */ /* 0x040fe200078e02e8 */
[----:B------:R0:W2:Y:S03]  /*2a90*/  LDG.E.U16 R141, [R56.64] ;  /* 0x00000004388d7981 */ /* 0x0000a6000c1e1500 */
[C---:B------:R-:W-:Y:S01]  /*2aa0*/  IMAD.WIDE R138, R16.reuse, 0x2, R236 ;  /* 0x00000002108a7825 */ /* 0x040fe200078e02ec */
[----:B------:R1:W3:Y:S03]  /*2ab0*/  LDG.E.U16 R145, [R134.64] ;  /* 0x0000000486917981 */ /* 0x0002e6000c1e1500 */
[C---:B------:R-:W-:Y:S01]  /*2ac0*/  IMAD.WIDE R132, R16.reuse, 0x2, R230 ;  /* 0x0000000210847825 */ /* 0x040fe200078e02e6 */
[----:B------:R4:W5:Y:S03]  /*2ad0*/  LDG.E.U16 R140, [R138.64] ;  /* 0x000000048a8c7981 */ /* 0x000966000c1e1500 */
[C---:B------:R-:W-:Y:S01]  /*2ae0*/  IMAD.WIDE R68, R16.reuse, 0x2, R222 ;  /* 0x0000000210447825 */ /* 0x040fe200078e02de */
[----:B------:R0:W3:Y:S03]  /*2af0*/  LDG.E.U16 R147, [R132.64] ;  /* 0x0000000484937981 */ /* 0x0000e6000c1e1500 */
[----:B------:R-:W-:-:S02]  /*2b00*/  IMAD.WIDE R136, R16, 0x2, R234 ;  /* 0x0000000210887825 */ /* 0x000fc400078e02ea */
[----:B------:R-:W3:Y:S02]  /*2b10*/  LDG.E.U16 R69, [R68.64] ;  /* 0x0000000444457981 */ /* 0x000ee4000c1e1500 */
[C---:B------:R-:W-:Y:S02]  /*2b20*/  IMAD.WIDE R66, R16.reuse, 0x2, R220 ;  /* 0x0000000210427825 */ /* 0x040fe400078e02dc */
[----:B------:R0:W5:Y:S02]  /*2b30*/  LDG.E.U16 R143, [R136.64] ;  /* 0x00000004888f7981 */ /* 0x000164000c1e1500 */
[C---:B------:R-:W-:Y:S02]  /*2b40*/  IMAD.WIDE R70, R16.reuse, 0x2, R228 ;  /* 0x0000000210467825 */ /* 0x040fe400078e02e4 */
[----:B------:R-:W5:Y:S02]  /*2b50*/  LDG.E.U16 R66, [R66.64] ;  /* 0x0000000442427981 */ /* 0x000f64000c1e1500 */
[----:B------:R-:W-:-:S02]  /*2b60*/  IMAD.WIDE R64, R16, 0x2, R218 ;  /* 0x0000000210407825 */ /* 0x000fc400078e02da */
[----:B------:R1:W5:Y:S02]  /*2b70*/  LDG.E.U16 R153, [R70.64] ;  /* 0x0000000446997981 */ /* 0x000364000c1e1500 */
[C---:B------:R-:W-:Y:S02]  /*2b80*/  IMAD.WIDE R58, R16.reuse, 0x2, R216 ;  /* 0x00000002103a7825 */ /* 0x040fe400078e02d8 */
[----:B------:R-:W5:Y:S02]  /*2b90*/  LDG.E.U16 R65, [R64.64] ;  /* 0x0000000440417981 */ /* 0x000f64000c1e1500 */
[C---:B0-----:R-:W-:Y:S02]  /*2ba0*/  IMAD.WIDE R56, R16.reuse, 0x2, R214 ;  /* 0x0000000210387825 */ /* 0x041fe400078e02d6 */
[----:B------:R-:W5:Y:S02]  /*2bb0*/  LDG.E.U16 R59, [R58.64] ;  /* 0x000000043a3b7981 */ /* 0x000f64000c1e1500 */
[----:B-1----:R-:W-:-:S02]  /*2bc0*/  IMAD.WIDE R134, R16, 0x2, R212 ;  /* 0x0000000210867825 */ /* 0x002fc400078e02d4 */
[----:B------:R-:W5:Y:S02]  /*2bd0*/  LDG.E.U16 R155, [R56.64] ;  /* 0x00000004389b7981 */ /* 0x000f64000c1e1500 */
[C---:B----4-:R-:W-:Y:S02]  /*2be0*/  IMAD.WIDE R138, R16.reuse, 0x2, R226 ;  /* 0x00000002108a7825 */ /* 0x050fe400078e02e2 */
[----:B------:R-:W4:Y:S02]  /*2bf0*/  LDG.E.U16 R135, [R134.64] ;  /* 0x0000000486877981 */ /* 0x000f24000c1e1500 */
[C---:B------:R-:W-:Y:S02]  /*2c00*/  IMAD.WIDE R132, R16.reuse, 0x2, R210 ;  /* 0x0000000210847825 */ /* 0x040fe400078e02d2 */
[----:B------:R-:W4:Y:S02]  /*2c10*/  LDG.E.U16 R139, [R138.64] ;  /* 0x000000048a8b7981 */ /* 0x000f24000c1e1500 */
[----:B------:R-:W-:-:S02]  /*2c20*/  IMAD.WIDE R136, R16, 0x2, R224 ;  /* 0x0000000210887825 */ /* 0x000fc400078e02e0 */
[----:B------:R-:W4:Y:S02]  /*2c30*/  LDG.E.U16 R133, [R132.64] ;  /* 0x0000000484857981 */ /* 0x000f24000c1e1500 */
[----:B------:R-:W-:Y:S02]  /*2c40*/  IMAD.WIDE R70, R16, 0x2, R208 ;  /* 0x0000000210467825 */ /* 0x000fe400078e02d0 */
[----:B------:R-:W4:Y:S04]  /*2c50*/  LDG.E.U16 R137, [R136.64] ;  /* 0x0000000488897981 */ /* 0x000f28000c1e1500 */
[----:B------:R-:W4:Y:S04]  /*2c60*/  LDG.E.U16 R175, [R70.64] ;  /* 0x0000000446af7981 */ /* 0x000f28000c1e1500 */
[----:B------:R-:W-:Y:S06]  /*2c70*/  BAR.SYNC.DEFER_BLOCKING 0x0 ;  /* 0x0000000000007b1d */ /* 0x000fec0000010000 */
[----:B--2---:R-:W-:Y:S04]  /*2c80*/  STS.U16 [R164+0x8000], R141 ;  /* 0x0080008da4007388 */ /* 0x004fe80000000400 */
[----:B---3--:R-:W-:Y:S04]  /*2c90*/  STS.U16 [R164+0x9000], R69 ;  /* 0x00900045a4007388 */ /* 0x008fe80000000400 */
        /* <DEDUP_REMOVED lines=13> */
[----:B------:R-:W-:Y:S04]  /*2d70*/  STS.U16 [R44+0x9e00], R175 ;  /* 0x009e00af2c007388 */ /* 0x000fe80000000400 */
[----:B------:R-:W-:Y:S06]  /*2d80*/  BAR.SYNC.DEFER_BLOCKING 0x0 ;  /* 0x0000000000007b1d */ /* 0x000fec0000010000 */
[----:B------:R-:W-:Y:S04]  /*2d90*/  LDSM.16.MT88.4 R148, [R42] ;  /* 0x000000002a94783b */ /* 0x000fe80000004200 */
[----:B------:R-:W0:Y:S04]  /*2da0*/  LDSM.16.M88.4 R56, [R34+0x8000] ;  /* 0x008000002238783b */ /* 0x000e280000000200 */
[----:B------:R-:W1:Y:S04]  /*2db0*/  LDSM.16.MT88.4 R68, [R40] ;  /* 0x000000002844783b */ /* 0x000e680000004200 */
[----:B------:R-:W2:Y:S04]  /*2dc0*/  LDSM.16.MT88.4 R64, [R38] ;  /* 0x000000002640783b */ /* 0x000ea80000004200 */
[----:B------:R-:W3:Y:S04]  /*2dd0*/  LDSM.16.MT88.4 R152, [R36] ;  /* 0x000000002498783b */ /* 0x000ee80000004200 */
[----:B------:R-:W4:Y:S04]  /*2de0*/  LDSM.16.MT88.4 R144, [R42+0x800] ;  /* 0x000800002a90783b */ /* 0x000f280000004200 */
[----:B------:R-:W5:Y:S04]  /*2df0*/  LDSM.16.MT88.4 R140, [R40+0x800] ;  /* 0x00080000288c783b */ /* 0x000f680000004200 */
[----:B------:R-:W3:Y:S04]  /*2e00*/  LDSM.16.MT88.4 R136, [R38+0x800] ;  /* 0x000800002688783b */ /* 0x000ee80000004200 */
[----:B------:R-:W4:Y:S01]  /*2e10*/  LDSM.16.MT88.4 R132, [R36+0x800] ;  /* 0x000800002484783b */ /* 0x000f220000004200 */
[-C--:B0-----:R-:W-:Y:S08]  /*2e20*/  HMMA.16816.F32 R148, R148, R56.reuse, RZ ;  /* 0x000000389494723c */ /* 0x081ff000000018ff */
[-C--:B-1----:R-:W-:Y:S08]  /*2e30*/  HMMA.16816.F32 R68, R68, R56.reuse, RZ ;  /* 0x000000384444723c */ /* 0x082ff000000018ff */
[-C--:B--2---:R-:W-:Y:S08]  /*2e40*/  HMMA.16816.F32 R64, R64, R56.reuse, RZ ;  /* 0x000000384040723c */ /* 0x084ff000000018ff */
[----:B---3--:R-:W-:Y:S08]  /*2e50*/  HMMA.16816.F32 R152, R152, R56, RZ ;  /* 0x000000389898723c */ /* 0x008ff000000018ff */
[-C--:B----4-:R-:W-:Y:S01]  /*2e60*/  HMMA.16816.F32 R144, R144, R58.reuse, R148 ;  /* 0x0000003a9090723c */ /* 0x090fe20000001894 */
[----:B------:R-:W-:Y:S07]  /*2e70*/  LDSM.16.MT88.4 R148, [R40+0x1000] ;  /* 0x001000002894783b */ /* 0x000fee0000004200 */
[-C--:B-----5:R-:W-:Y:S01]  /*2e80*/  HMMA.16816.F32 R68, R140, R58.reuse, R68 ;  /* 0x0000003a8c44723c */ /* 0x0a0fe20000001844 */
[----:B------:R-:W-:Y:S07]  /*2e90*/  LDSM.16.MT88.4 R140, [R38+0x1000] ;  /* 0x00100000268c783b */ /* 0x000fee0000004200 */
[-C--:B------:R-:W-:Y:S01]  /*2ea0*/  HMMA.16816.F32 R64, R136, R58.reuse, R64 ;  /* 0x0000003a8840723c */ /* 0x080fe20000001840 */
[----:B------:R-:W0:Y:S07]  /*2eb0*/  LDSM.16.M88.4 R136, [R32+0x8000] ;  /* 0x008000002088783b */ /* 0x000e2e0000000200 */
[----:B------:R-:W-:Y:S01]  /*2ec0*/  HMMA.16816.F32 R132, R132, R58, R152 ;  /* 0x0000003a8484723c */ /* 0x000fe20000001898 */
[----:B------:R-:W1:Y:S04]  /*2ed0*/  LDSM.16.MT88.4 R152, [R42+0x1000] ;  /* 0x001000002a98783b */ /* 0x000e680000004200 */
[----:B------:R-:W2:Y:S03]  /*2ee0*/  LDSM.16.MT88.4 R56, [R36+0x1000] ;  /* 0x001000002438783b */ /* 0x000ea60000004200 */
[-C--:B0-----:R-:W-:Y:S01]  /*2ef0*/  HMMA.16816.F32 R68, R148, R136.reuse, R68 ;  /* 0x000000889444723c */ /* 0x081fe20000001844 */
[----:B------:R-:W0:Y:S07]  /*2f00*/  LDSM.16.MT88.4 R148, [R40+0x1800] ;  /* 0x001800002894783b */ /* 0x000e2e0000004200 */
[-C--:B-1----:R-:W-:Y:S01]  /*2f10*/  HMMA.16816.F32 R144, R152, R136.reuse, R144 ;  /* 0x000000889890723c */ /* 0x082fe20000001890 */
[----:B------:R-:W1:Y:S07]  /*2f20*/  LDSM.16.MT88.4 R152, [R42+0x1800] ;  /* 0x001800002a98783b */ /* 0x000e6e0000004200 */
[-C--:B------:R-:W-:Y:S01]  /*2f30*/  HMMA.16816.F32 R64, R140, R136.reuse, R64 ;  /* 0x000000888c40723c */ /* 0x080fe20000001840 */
[----:B------:R-:W3:Y:S07]  /*2f40*/  LDSM.16.MT88.4 R140, [R38+0x1800] ;  /* 0x00180000268c783b */ /* 0x000eee0000004200 */
[----:B--2---:R-:W-:Y:S01]  /*2f50*/  HMMA.16816.F32 R56, R56, R136, R132 ;  /* 0x000000883838723c */ /* 0x004fe20000001884 */
[----:B------:R-:W2:Y:S07]  /*2f60*/  LDSM.16.MT88.4 R132, [R36+0x1800] ;  /* 0x001800002484783b */ /* 0x000eae0000004200 */
[-C--:B0-----:R-:W-:Y:S01]  /*2f70*/  HMMA.16816.F32 R68, R148, R138.reuse, R68 ;  /* 0x0000008a9444723c */ /* 0x081fe20000001844 */
[----:B------:R-:W-:Y:S07]  /*2f80*/  LDSM.16.MT88.4 R148, [R40+0x2000] ;  /* 0x002000002894783b */ /* 0x000fee0000004200 */
[-C--:B-1----:R-:W-:Y:S01]  /*2f90*/  HMMA.16816.F32 R144, R152, R138.reuse, R144 ;  /* 0x0000008a9890723c */ /* 0x082fe20000001890 */
[----:B------:R-:W-:Y:S07]  /*2fa0*/  LDSM.16.MT88.4 R152, [R42+0x2000] ;  /* 0x002000002a98783b */ /* 0x000fee0000004200 */
[-C--:B---3--:R-:W-:Y:S01]  /*2fb0*/  HMMA.16816.F32 R64, R140, R138.reuse, R64 ;  /* 0x0000008a8c40723c */ /* 0x088fe20000001840 */
[----:B------:R-:W-:Y:S07]  /*2fc0*/  LDSM.16.MT88.4 R140, [R38+0x2000] ;  /* 0x00200000268c783b */ /* 0x000fee0000004200 */
[----:B--2---:R-:W-:Y:S01]  /*2fd0*/  HMMA.16816.F32 R56, R132, R138, R56 ;  /* 0x0000008a8438723c */ /* 0x004fe20000001838 */
[----:B------:R-:W0:Y:S04]  /*2fe0*/  LDSM.16.M88.4 R136, [R34+0x8080] ;  /* 0x008080002288783b */ /* 0x000e280000000200 */
[----:B------:R-:W1:Y:S03]  /*2ff0*/  LDSM.16.MT88.4 R132, [R36+0x2000] ;  /* 0x002000002484783b */ /* 0x000e660000004200 */
[-C--:B0-----:R-:W-:Y:S01]  /*3000*/  HMMA.16816.F32 R144, R152, R136.reuse, R144 ;  /* 0x000000889890723c */ /* 0x081fe20000001890 */
[----:B------:R-:W0:Y:S07]  /*3010*/  LDSM.16.MT88.4 R152, [R42+0x2800] ;  /* 0x002800002a98783b */ /* 0x000e2e0000004200 */
[-C--:B------:R-:W-:Y:S01]  /*3020*/  HMMA.16816.F32 R68, R148, R136.reuse, R68 ;  /* 0x000000889444723c */ /* 0x080fe20000001844 */
[----:B------:R-:W2:Y:S07]  /*3030*/  LDSM.16.MT88.4 R148, [R40+0x2800] ;  /* 0x002800002894783b */ /* 0x000eae0000004200 */
[-C--:B------:R-:W-:Y:S01]  /*3040*/  HMMA.16816.F32 R64, R140, R136.reuse, R64 ;  /* 0x000000888c40723c */ /* 0x080fe20000001840 */
[----:B------:R-:W3:Y:S07]  /*3050*/  LDSM.16.MT88.4 R140, [R38+0x2800] ;  /* 0x00280000268c783b */ /* 0x000eee0000004200 */
[----:B-1----:R-:W-:Y:S01]  /*3060*/  HMMA.16816.F32 R56, R132, R136, R56 ;  /* 0x000000888438723c */ /* 0x002fe20000001838 */
[----:B------:R-:W1:Y:S07]  /*3070*/  LDSM.16.MT88.4 R132, [R36+0x2800] ;  /* 0x002800002484783b */ /* 0x000e6e0000004200 */
[-C--:B0-----:R-:W-:Y:S01]  /*3080*/  HMMA.16816.F32 R144, R152, R138.reuse, R144 ;  /* 0x0000008a9890723c */ /* 0x081fe20000001890 */
[----:B------:R-:W-:Y:S07]  /*3090*/  LDSM.16.MT88.4 R152, [R42+0x3000] ;  /* 0x003000002a98783b */ /* 0x000fee0000004200 */
[-C--:B--2---:R-:W-:Y:S01]  /*30a0*/  HMMA.16816.F32 R68, R148, R138.reuse, R68 ;  /* 0x0000008a9444723c */ /* 0x084fe20000001844 */
[----:B------:R-:W-:Y:S07]  /*30b0*/  LDSM.16.MT88.4 R148, [R40+0x3000] ;  /* 0x003000002894783b */ /* 0x000fee0000004200 */
[-C--:B---3--:R-:W-:Y:S01]  /*30c0*/  HMMA.16816.F32 R64, R140, R138.reuse, R64 ;  /* 0x0000008a8c40723c */ /* 0x088fe20000001840 */
[----:B------:R-:W-:Y:S07]  /*30d0*/  LDSM.16.MT88.4 R140, [R38+0x3000] ;  /* 0x00300000268c783b */ /* 0x000fee0000004200 */
[----:B-1----:R-:W-:Y:S01]  /*30e0*/  HMMA.16816.F32 R56, R132, R138, R56 ;  /* 0x0000008a8438723c */ /* 0x002fe20000001838 */
        /* <DEDUP_REMOVED lines=72> */
[-C--:B-1----:R-:W-:Y:S01]  /*3570*/  HMMA.16816.F32 R56, R56, R136.reuse, R64 ;  /* 0x000000883838723c */ /* 0x082fe20000001840 */
[----:B------:R-:W1:Y:S07]  /*3580*/  LDSM.16.MT88.4 R64, [R40+0x7800] ;  /* 0x007800002840783b */ /* 0x000e6e0000004200 */
[-C--:B------:R-:W-:Y:S01]  /*3590*/  HMMA.16816.F32 R144, R152, R136.reuse, R144 ;  /* 0x000000889890723c */ /* 0x080fe20000001890 */
[----:B------:R-:W2:Y:S07]  /*35a0*/  LDSM.16.MT88.4 R152, [R36+0x7800] ;  /* 0x007800002498783b */ /* 0x000eae0000004200 */
[----:B------:R-:W-:Y:S01]  /*35b0*/  HMMA.16816.F32 R132, R140, R136, R132 ;  /* 0x000000888c84723c */ /* 0x000fe20000001884 */
[----:B------:R-:W3:Y:S11]  /*35c0*/  LDSM.16.MT88.4 R140, [R38+0x7800] ;  /* 0x00780000268c783b */ /* 0x000ef60000004200 */
[----:B------:R-:W-:Y:S04]  /*35d0*/  @!UPT UIADD3 URZ, URZ, URZ, URZ ;  /* 0x0000003f3f3ff290 */ /* 0x000fe8000fffe03f */
[-C--:B0-----:R-:W-:Y:S08]  /*35e0*/  HMMA.16816.F32 R144, R148, R138.reuse, R144 ;  /* 0x0000008a9490723c */ /* 0x081ff00000001890 */
[-C--:B-1----:R-:W-:Y:S08]  /*35f0*/  HMMA.16816.F32 R64, R64, R138.reuse, R68 ;  /* 0x0000008a4040723c */ /* 0x082ff00000001844 */
[-C--:B--2---:R-:W-:Y:S08]  /*3600*/  HMMA.16816.F32 R132, R152, R138.reuse, R132 ;  /* 0x0000008a9884723c */ /* 0x084ff00000001884 */
[----:B---3--:R-:W-:Y:S01]  /*3610*/  HMMA.16816.F32 R56, R140, R138, R56 ;  /* 0x0000008a8c38723c */ /* 0x008fe20000001838 */
[----:B------:R-:W-:-:S02]  /*3620*/  FMUL R68, R144, c[0x0][0x188] ;  /* 0x0000620090447a20 */ /* 0x000fc40000400000 */
[----:B------:R-:W-:Y:S02]  /*3630*/  FMUL R69, R145, c[0x0][0x188] ;  /* 0x0000620091457a20 */ /* 0x000fe40000400000 */
[----:B------:R-:W-:Y:S02]  /*3640*/  FMUL R70, R146, c[0x0][0x188] ;  /* 0x0000620092467a20 */ /* 0x000fe40000400000 */
[----:B------:R-:W-:Y:S02]  /*3650*/  FMUL R71, R147, c[0x0][0x188] ;  /* 0x0000620093477a20 */ /* 0x000fe40000400000 */
[----:B------:R-:W-:Y:S02]  /*3660*/  FMUL R136, R64, c[0x0][0x188] ;  /* 0x0000620040887a20 */ /* 0x000fe40000400000 */
[----:B------:R-:W-:Y:S01]  /*3670*/  FMUL R137, R65, c[0x0][0x188] ;  /* 0x0000620041897a20 */ /* 0x000fe20000400000 */
[----:B------:R-:W-:Y:S01]  /*3680*/  FMNMX R142, R68, R69, !PT ;  /* 0x00000045448e7209 */ /* 0x000fe20007800000 */
[----:B------:R-:W-:Y:S01]  /*3690*/  FMUL R68, R66, c[0x0][0x188] ;  /* 0x0000620042447a20 */ /* 0x000fe20000400000 */
[----:B------:R-:W-:Y:S01]  /*36a0*/  FMNMX R143, R70, R71, !PT ;  /* 0x00000047468f7209 */ /* 0x000fe20007800000 */
[----:B------:R-:W-:Y:S01]  /*36b0*/  FMUL R69, R67, c[0x0][0x188] ;  /* 0x0000620043457a20 */ /* 0x000fe20000400000 */
[----:B------:R-:W-:Y:S01]  /*36c0*/  FMNMX R148, R136, R137, !PT ;  /* 0x0000008988947209 */ /* 0x000fe20007800000 */
[----:B------:R-:W-:-:S02]  /*36d0*/  FMUL R138, R132, c[0x0][0x188] ;  /* 0x00006200848a7a20 */ /* 0x000fc40000400000 */
[----:B------:R-:W-:Y:S02]  /*36e0*/  FMUL R139, R133, c[0x0][0x188] ;  /* 0x00006200858b7a20 */ /* 0x000fe40000400000 */
[----:B------:R-:W-:Y:S02]  /*36f0*/  FMUL R140, R134, c[0x0][0x188] ;  /* 0x00006200868c7a20 */ /* 0x000fe40000400000 */
[----:B------:R-:W-:Y:S02]  /*3700*/  FMUL R141, R135, c[0x0][0x188] ;  /* 0x00006200878d7a20 */ /* 0x000fe40000400000 */
[----:B------:R-:W-:Y:S02]  /*3710*/  FMUL R70, R56, c[0x0][0x188] ;  /* 0x0000620038467a20 */ /* 0x000fe40000400000 */
[----:B------:R-:W-:Y:S02]  /*3720*/  FMUL R71, R57, c[0x0][0x188] ;  /* 0x0000620039477a20 */ /* 0x000fe40000400000 */
[----:B------:R-:W-:-:S02]  /*3730*/  FMUL R136, R58, c[0x0][0x188] ;  /* 0x000062003a887a20 */ /* 0x000fc40000400000 */
[----:B------:R-:W-:Y:S01]  /*3740*/  FMUL R137, R59, c[0x0][0x188] ;  /* 0x000062003b897a20 */ /* 0x000fe20000400000 */
[----:B------:R-:W-:Y:S02]  /*3750*/  FMNMX R68, R68, R69, !PT ;  /* 0x0000004544447209 */ /* 0x000fe40007800000 */
[----:B------:R-:W-:Y:S02]  /*3760*/  FMNMX R70, R70, R71, !PT ;  /* 0x0000004746467209 */ /* 0x000fe40007800000 */
[----:B------:R-:W-:Y:S02]  /*3770*/  FMNMX R136, R136, R137, !PT ;  /* 0x0000008988887209 */ /* 0x000fe40007800000 */
[----:B------:R-:W-:Y:S02]  /*3780*/  FMNMX R138, R138, R139, !PT ;  /* 0x0000008b8a8a7209 */ /* 0x000fe40007800000 */
[----:B------:R-:W-:Y:S01]  /*3790*/  FMNMX R140, R140, R141, !PT ;  /* 0x0000008d8c8c7209 */ /* 0x000fe20007800000 */
[----:B------:R-:W0:Y:S04]  /*37a0*/  SHFL.BFLY PT, R69, R142, 0x2, 0x1f ;  /* 0x0c401f008e457f89 */ /* 0x000e2800000e0000 */
[----:B------:R-:W1:Y:S04]  /*37b0*/  SHFL.BFLY PT, R71, R148, 0x2, 0x1f ;  /* 0x0c401f0094477f89 */ /* 0x000e6800000e0000 */
[----:B------:R-:W2:Y:S04]  /*37c0*/  SHFL.BFLY PT, R150, R143, 0x2, 0x1f ;  /* 0x0c401f008f967f89 */ /* 0x000ea800000e0000 */
[----:B------:R-:W3:Y:S04]  /*37d0*/  SHFL.BFLY PT, R137, R68, 0x2, 0x1f ;  /* 0x0c401f0044897f89 */ /* 0x000ee800000e0000 */
[----:B------:R-:W4:Y:S04]  /*37e0*/  SHFL.BFLY PT, R141, R70, 0x2, 0x1f ;  /* 0x0c401f00468d7f89 */ /* 0x000f2800000e0000 */
[----:B------:R-:W5:Y:S04]  /*37f0*/  SHFL.BFLY PT, R151, R136, 0x2, 0x1f ;  /* 0x0c401f0088977f89 */ /* 0x000f6800000e0000 */
[----:B------:R-:W5:Y:S04]  /*3800*/  SHFL.BFLY PT, R153, R138, 0x2, 0x1f ;  /* 0x0c401f008a997f89 */ /* 0x000f6800000e0000 */
[----:B------:R-:W5:Y:S01]  /*3810*/  SHFL.BFLY PT, R155, R140, 0x2, 0x1f ;  /* 0x0c401f008c9b7f89 */ /* 0x000f6200000e0000 */
[----:B0-----:R-:W-:-:S02]  /*3820*/  FMNMX R69, R142, R69, !PT ;  /* 0x000000458e457209 */ /* 0x001fc40007800000 */
[----:B-1----:R-:W-:Y:S02]  /*3830*/  FMNMX R139, R148, R71, !PT ;  /* 0x00000047948b7209 */ /* 0x002fe40007800000 */
[----:B--2---:R-:W-:Y:S02]  /*3840*/  FMNMX R150, R143, R150, !PT ;  /* 0x000000968f967209 */ /* 0x004fe40007800000 */
[----:B---3--:R-:W-:Y:S02]  /*3850*/  FMNMX R142, R68, R137, !PT ;  /* 0x00000089448e7209 */ /* 0x008fe40007800000 */
[----:B----4-:R-:W-:Y:S02]  /*3860*/  FMNMX R149, R70, R141, !PT ;  /* 0x0000008d46957209 */ /* 0x010fe40007800000 */
[----:B-----5:R-:W-:Y:S02]  /*3870*/  FMNMX R151, R136, R151, !PT ;  /* 0x0000009788977209 */ /* 0x020fe40007800000 */
[----:B------:R-:W-:-:S02]  /*3880*/  FMNMX R153, R138, R153, !PT ;  /* 0x000000998a997209 */ /* 0x000fc40007800000 */
        /* <DEDUP_REMOVED lines=9> */
[----:B0-----:R-:W-:-:S03]  /*3920*/  FMNMX R71, R69, R68, !PT ;  /* 0x0000004445477209 */ /* 0x001fc60007800000 */
[----:B------:R-:W-:Y:S01]  /*3930*/  BAR.SYNC.DEFER_BLOCKING 0x0 ;  /* 0x0000000000007b1d */ /* 0x000fe20000010000 */
[----:B-1----:R-:W-:Y:S02]  /*3940*/  FMNMX R141, R139, R70, !PT ;  /* 0x000000468b8d7209 */ /* 0x002fe40007800000 */
[----:B--2---:R-:W-:Y:S02]  /*3950*/  FMNMX R137, R150, R137, !PT ;  /* 0x0000008996897209 */ /* 0x004fe40007800000 */
[----:B---3--:R-:W-:Y:S02]  /*3960*/  FMNMX R143, R142, R143, !PT ;  /* 0x0000008f8e8f7209 */ /* 0x008fe40007800000 */
[----:B----4-:R-:W-:Y:S02]  /*3970*/  FMNMX R69, R149, R136, !PT ;  /* 0x0000008895457209 */ /* 0x010fe40007800000 */
[----:B-----5:R-:W-:Y:S02]  /*3980*/  FMNMX R139, R151, R138, !PT ;  /* 0x0000008a978b7209 */ /* 0x020fe40007800000 */
[----:B------:R-:W-:-:S02]  /*3990*/  FMNMX R155, R153, R140, !PT ;  /* 0x0000008c999b7209 */ /* 0x000fc40007800000 */
[----:B------:R-:W-:Y:S01]  /*39a0*/  FMNMX R175, R148, R175, !PT ;  /* 0x000000af94af7209 */ /* 0x000fe20007800000 */
[----:B------:R-:W-:Y:S04]  /*39b0*/  @P0 STS [R28+0x8000], R71 ;  /* 0x008000471c000388 */ /* 0x000fe80000000800 */
[----:B------:R-:W-:Y:S04]  /*39c0*/  @P0 STS [R28+0x8040], R137 ;  /* 0x008040891c000388 */ /* 0x000fe80000000800 */
[----:B------:R-:W-:Y:S04]  /*39d0*/  @P0 STS [R28+0x8080], R141 ;  /* 0x0080808d1c000388 */ /* 0x000fe80000000800 */
[----:B------:R-:W-:Y:S04]  /*39e0*/  @P0 STS [R28+0x80c0], R143 ;  /* 0x0080c08f1c000388 */ /* 0x000fe80000000800 */
[----:B------:R-:W-:Y:S04]  /*39f0*/  @P0 STS [R28+0x8100], R69 ;  /* 0x008100451c000388 */ /* 0x000fe80000000800 */
[----:B------:R-:W-:Y:S04]  /*3a00*/  @P0 STS [R28+0x8140], R139 ;  /* 0x0081408b1c000388 */ /* 0x000fe80000000800 */
[----:B------:R-:W-:Y:S04]  /*3a10*/  @P0 STS [R28+0x8180], R155 ;  /* 0x0081809b1c000388 */ /* 0x000fe80000000800 */
[----:B------:R-:W-:Y:S04]  /*3a20*/  @P0 STS [R28+0x81c0], R175 ;  /* 0x0081c0af1c000388 */ /* 0x000fe80000000800 */
[----:B------:R-:W-:Y:S06]  /*3a30*/  BAR.SYNC.DEFER_BLOCKING 0x0 ;  /* 0x0000000000007b1d */ /* 0x000fec0000010000 */
[----:B------:R-:W0:Y:S04]  /*3a40*/  @!P3 LDS R18, [R166.X4+0x8000] ;  /* 0x00800000a612b984 */ /* 0x000e280000004800 */
[----:B0-----:R-:W0:Y:S02]  /*3a50*/  SHFL.BFLY PT, R149, R18, 0x1, 0x1f ;  /* 0x0c201f0012957f89 */ /* 0x001e2400000e0000 */
[----:B0-----:R-:W-:-:S05]  /*3a60*/  FMNMX R149, R18, R149, !PT ;  /* 0x0000009512957209 */ /* 0x001fca0007800000 */
[----:B------:R-:W-:Y:S04]  /*3a70*/  @P1 STS [R166.X4+0x8000], R149 ;  /* 0x00800095a6001388 */ /* 0x000fe80000004800 */
[----:B------:R-:W-:Y:S06]  /*3a80*/  BAR.SYNC.DEFER_BLOCKING 0x0 ;  /* 0x0000000000007b1d */ /* 0x000fec0000010000 */
[----:B------:R-:W0:Y:S04]  /*3a90*/  LDS R137, [R30+0x8000] ;  /* 0x008000001e897984 */ /* 0x000e280000000800 */
[----:B------:R-:W1:Y:S04]  /*3aa0*/  LDS R136, [R30+0x8040] ;  /* 0x008040001e887984 */ /* 0x000e680000000800 */
[----:B------:R-:W2:Y:S04]  /*3ab0*/  LDS R139, [R30+0x8080] ;  /* 0x008080001e8b7984 */ /* 0x000ea80000000800 */
[----:B------:R-:W3:Y:S04]  /*3ac0*/  LDS R138, [R30+0x80c0] ;  /* 0x0080c0001e8a7984 */ /* 0x000ee80000000800 */
[----:B------:R-:W4:Y:S04]  /*3ad0*/  LDS R143, [R30+0x8180] ;  /* 0x008180001e8f7984 */ /* 0x000f280000000800 */
[----:B------:R-:W5:Y:S04]  /*3ae0*/  LDS R141, [R30+0x8100] ;  /* 0x008100001e8d7984 */ /* 0x000f680000000800 */
[----:B------:R-:W5:Y:S04]  /*3af0*/  LDS R140, [R30+0x8140] ;  /* 0x008140001e8c7984 */ /* 0x000f680000000800 */
[----:B------:R-:W5:Y:S01]  /*3b00*/  LDS R142, [R30+0x81c0] ;  /* 0x0081c0001e8e7984 */ /* 0x000f620000000800 */
[----:B0-----:R-:W-:-:S02]  /*3b10*/  FMNMX R137, R137, R174, !PT ;  /* 0x000000ae89897209 */ /* 0x001fc40007800000 */
[----:B-1----:R-:W-:-:S03]  /*3b20*/  FMNMX R136, R136, R173, !PT ;  /* 0x000000ad88887209 */ /* 0x002fc60007800000 */
[--C-:B------:R-:W-:Y:S01]  /*3b30*/  FFMA R144, R144, c[0x0][0x188], -R137.reuse ;  /* 0x0000620090907a23 */ /* 0x100fe20000000889 */
[----:B--2---:R-:W-:Y:S01]  /*3b40*/  FMNMX R139, R139, R172, !PT ;  /* 0x000000ac8b8b7209 */ /* 0x004fe20007800000 */
[----:B------:R-:W-:Y:S01]  /*3b50*/  FFMA R145, R145, c[0x0][0x188], -R137 ;  /* 0x0000620091917a23 */ /* 0x000fe20000000889 */
[----:B---3--:R-:W-:Y:S01]  /*3b60*/  FMNMX R138, R138, R171, !PT ;  /* 0x000000ab8a8a7209 */ /* 0x008fe20007800000 */
[--C-:B------:R-:W-:Y:S01]  /*3b70*/  FFMA R146, R146, c[0x0][0x188], -R136.reuse ;  /* 0x0000620092927a23 */ /* 0x100fe20000000888 */
[----:B----4-:R-:W-:Y:S01]  /*3b80*/  FMNMX R143, R143, R168, !PT ;  /* 0x000000a88f8f7209 */ /* 0x010fe20007800000 */
[----:B------:R-:W-:Y:S01]  /*3b90*/  FFMA R147, R147, c[0x0][0x188], -R136 ;  /* 0x0000620093937a23 */ /* 0x000fe20000000888 */
[----:B-----5:R-:W-:Y:S01]  /*3ba0*/  FMNMX R141, R141, R170, !PT ;  /* 0x000000aa8d8d7209 */ /* 0x020fe20007800000 */
[----:B------:R-:W-:Y:S01]  /*3bb0*/  FFMA R64, R64, c[0x0][0x188], -R139 ;  /* 0x0000620040407a23 */ /* 0x000fe2000000088b */
[----:B------:R-:W-:Y:S01]  /*3bc0*/  FMNMX R140, R140, R169, !PT ;  /* 0x000000a98c8c7209 */ /* 0x000fe20007800000 */
[----:B------:R-:W-:Y:S01]  /*3bd0*/  FFMA R66, R66, c[0x0][0x188], -R138 ;  /* 0x0000620042427a23 */ /* 0x000fe2000000088a */
[----:B------:R-:W-:Y:S01]  /*3be0*/  FMNMX R142, R142, R167, !PT ;  /* 0x000000a78e8e7209 */ /* 0x000fe20007800000 */
[----:B------:R-:W-:-:S02]  /*3bf0*/  FFMA R132, R132, c[0x0][0x188], -R143 ;  /* 0x0000620084847a23 */ /* 0x000fc4000000088f */
[----:B------:R-:W-:Y:S02]  /*3c00*/  FFMA R133, R133, c[0x0][0x188], -R143 ;  /* 0x0000620085857a23 */ /* 0x000fe4000000088f */
[----:B------:R-:W-:Y:S02]  /*3c10*/  FMUL R68, R144, 1.4426950216293334961 ;  /* 0x3fb8aa3b90447820 */ /* 0x000fe40000400000 */
[----:B------:R-:W-:Y:S02]  /*3c20*/  FMUL R145, R145, 1.4426950216293334961 ;  /* 0x3fb8aa3b91917820 */ /* 0x000fe40000400000 */
[----:B------:R-:W-:Y:S02]  /*3c30*/  FFMA R65, R65, c[0x0][0x188], -R139 ;  /* 0x0000620041417a23 */ /* 0x000fe4000000088b */
[----:B------:R-:W-:Y:S02]  /*3c40*/  FFMA R67, R67, c[0x0][0x188], -R138 ;  /* 0x0000620043437a23 */ /* 0x000fe4000000088a */
[----:B------:R-:W-:-:S02]  /*3c50*/  FFMA R56, R56, c[0x0][0x188], -R141 ;  /* 0x0000620038387a23 */ /* 0x000fc4000000088d */
[----:B------:R-:W-:Y:S02]  /*3c60*/  FFMA R57, R57, c[0x0][0x188], -R141 ;  /* 0x0000620039397a23 */ /* 0x000fe4000000088d */
[--C-:B------:R-:W-:Y:S02]  /*3c70*/  FFMA R58, R58, c[0x0][0x188], -R140.reuse ;  /* 0x000062003a3a7a23 */ /* 0x100fe4000000088c */
[----:B------:R-:W-:Y:S02]  /*3c80*/  FFMA R59, R59, c[0x0][0x188], -R140 ;  /* 0x000062003b3b7a23 */ /* 0x000fe4000000088c */
[--C-:B------:R-:W-:Y:S02]  /*3c90*/  FFMA R134, R134, c[0x0][0x188], -R142.reuse ;  /* 0x0000620086867a23 */ /* 0x100fe4000000088e */
[----:B------:R-:W-:Y:S02]  /*3ca0*/  FFMA R135, R135, c[0x0][0x188], -R142 ;  /* 0x0000620087877a23 */ /* 0x000fe4000000088e */
[----:B------:R-:W-:-:S02]  /*3cb0*/  FMUL R70, R146, 1.4426950216293334961 ;  /* 0x3fb8aa3b92467820 */ /* 0x000fc40000400000 */
[----:B------:R-:W-:Y:S02]  /*3cc0*/  FMUL R147, R147, 1.4426950216293334961 ;  /* 0x3fb8aa3b93937820 */ /* 0x000fe40000400000 */
[----:B------:R-:W-:Y:S02]  /*3cd0*/  FMUL R64, R64, 1.4426950216293334961 ;  /* 0x3fb8aa3b40407820 */ /* 0x000fe40000400000 */
[----:B------:R-:W-:Y:S02]  /*3ce0*/  FMUL R66, R66, 1.4426950216293334961 ;  /* 0x3fb8aa3b42427820 */ /* 0x000fe40000400000 */
[----:B------:R-:W-:Y:S02]  /*3cf0*/  FMUL R132, R132, 1.4426950216293334961 ;  /* 0x3fb8aa3b84847820 */ /* 0x000fe40000400000 */
[----:B------:R-:W-:Y:S02]  /*3d00*/  FMUL R133, R133, 1.4426950216293334961 ;  /* 0x3fb8aa3b85857820 */ /* 0x000fe40000400000 */
[----:B------:R-:W-:-:S02]  /*3d10*/  FMUL R65, R65, 1.4426950216293334961 ;  /* 0x3fb8aa3b41417820 */ /* 0x000fc40000400000 */
[----:B------:R-:W-:Y:S02]  /*3d20*/  FMUL R67, R67, 1.4426950216293334961 ;  /* 0x3fb8aa3b43437820 */ /* 0x000fe40000400000 */
[----:B------:R-:W-:Y:S02]  /*3d30*/  FMUL R56, R56, 1.4426950216293334961 ;  /* 0x3fb8aa3b38387820 */ /* 0x000fe40000400000 */
[----:B------:R-:W-:Y:S02]  /*3d40*/  FMUL R57, R57, 1.4426950216293334961 ;  /* 0x3fb8aa3b39397820 */ /* 0x000fe40000400000 */
[----:B------:R-:W-:Y:S02]  /*3d50*/  FMUL R58, R58, 1.4426950216293334961 ;  /* 0x3fb8aa3b3a3a7820 */ /* 0x000fe40000400000 */
[----:B------:R-:W-:Y:S02]  /*3d60*/  FMUL R59, R59, 1.4426950216293334961 ;  /* 0x3fb8aa3b3b3b7820 */ /* 0x000fe40000400000 */
[----:B------:R-:W-:-:S02]  /*3d70*/  FMUL R134, R134, 1.4426950216293334961 ;  /* 0x3fb8aa3b86867820 */ /* 0x000fc40000400000 */
[----:B------:R-:W-:Y:S01]  /*3d80*/  FMUL R135, R135, 1.4426950216293334961 ;  /* 0x3fb8aa3b87877820 */ /* 0x000fe20000400000 */
[----:B------:R-:W-:Y:S08]  /*3d90*/  MUFU.EX2 R68, R68 ;  /* 0x0000004400447308 */ /* 0x000ff00000000800 */
[----:B------:R-:W0:Y:S08]  /*3da0*/  MUFU.EX2 R145, R145 ;  /* 0x0000009100917308 */ /* 0x000e300000000800 */
[----:B------:R-:W-:Y:S08]  /*3db0*/  MUFU.EX2 R70, R70 ;  /* 0x0000004600467308 */ /* 0x000ff00000000800 */
[----:B------:R-:W1:Y:S08]  /*3dc0*/  MUFU.EX2 R147, R147 ;  /* 0x0000009300937308 */ /* 0x000e700000000800 */
[----:B------:R-:W-:Y:S08]  /*3dd0*/  MUFU.EX2 R152, R132 ;  /* 0x0000008400987308 */ /* 0x000ff00000000800 */
[----:B------:R-:W2:Y:S08]  /*3de0*/  MUFU.EX2 R240, R133 ;  /* 0x0000008500f07308 */ /* 0x000eb00000000800 */
[----:B------:R-:W-:Y:S08]  /*3df0*/  MUFU.EX2 R64, R64 ;  /* 0x0000004000407308 */ /* 0x000ff00000000800 */
[----:B------:R-:W3:Y:S08]  /*3e00*/  MUFU.EX2 R149, R65 ;  /* 0x0000004100957308 */ /* 0x000ef00000000800 */
[----:B------:R-:W-:Y:S08]  /*3e10*/  MUFU.EX2 R66, R66 ;  /* 0x0000004200427308 */ /* 0x000ff00000000800 */
[----:B------:R-:W4:Y:S08]  /*3e20*/  MUFU.EX2 R151, R67 ;  /* 0x0000004300977308 */ /* 0x000f300000000800 */
[----:B------:R-:W-:Y:S08]  /*3e30*/  MUFU.EX2 R144, R56 ;  /* 0x0000003800907308 */ /* 0x000ff00000000800 */
[----:B------:R-:W5:Y:S08]  /*3e40*/  MUFU.EX2 R146, R57 ;  /* 0x0000003900927308 */ /* 0x000f700000000800 */
[----:B------:R0:W-:Y:S08]  /*3e50*/  MUFU.EX2 R148, R58 ;  /* 0x0000003a00947308 */ /* 0x0001f00000000800 */
[----:B------:R1:W0:Y:S08]  /*3e60*/  MUFU.EX2 R150, R59 ;  /* 0x0000003b00967308 */ /* 0x0002300000000800 */
[----:B------:R-:W-:Y:S08]  /*3e70*/  MUFU.EX2 R244, R134 ;  /* 0x0000008600f47308 */ /* 0x000ff00000000800 */
[----:B------:R-:W5:Y:S01]  /*3e80*/  MUFU.EX2 R242, R135 ;  /* 0x0000008700f27308 */ /* 0x000f620000000800 */
[----:B0-----:R-:W-:-:S02]  /*3e90*/  FADD R58, R68, R145 ;  /* 0x00000091443a7221 */ /* 0x001fc40000000000 */
[----:B-1----:R-:W-:Y:S02]  /*3ea0*/  FADD R59, R70, R147 ;  /* 0x00000093463b7221 */ /* 0x002fe40000000000 */
[----:B--2---:R-:W-:Y:S02]  /*3eb0*/  FADD R132, R152, R240 ;  /* 0x000000f098847221 */ /* 0x004fe40000000000 */
[----:B---3--:R-:W-:Y:S02]  /*3ec0*/  FADD R65, R64, R149 ;  /* 0x0000009540417221 */ /* 0x008fe40000000000 */
[----:B----4-:R-:W-:Y:S02]  /*3ed0*/  FADD R67, R66, R151 ;  /* 0x0000009742437221 */ /* 0x010fe40000000000 */
[----:B-----5:R-:W-:Y:S02]  /*3ee0*/  FADD R69, R144, R146 ;  /* 0x0000009290457221 */ /* 0x020fe40000000000 */
[----:B------:R-:W-:-:S02]  /*3ef0*/  FADD R71, R148, R150 ;  /* 0x0000009694477221 */ /* 0x000fc40000000000 */
[----:B------:R-:W-:Y:S01]  /*3f00*/  FADD R133, R244, R242 ;  /* 0x000000f2f4857221 */ /* 0x000fe20000000000 */
        /* <DEDUP_REMOVED lines=24> */
[----:B0-----:R-:W-:-:S03]  /*4090*/  FADD R175, R135, R154 ;  /* 0x0000009a87af7221 */ /* 0x001fc60000000000 */
[----:B------:R-:W-:Y:S01]  /*40a0*/  BAR.SYNC.DEFER_BLOCKING 0x0 ;  /* 0x0000000000007b1d */ /* 0x000fe20000010000 */
[----:B-1----:R-:W-:Y:S02]  /*40b0*/  FADD R65, R56, R65 ;  /* 0x0000004138417221 */ /* 0x002fe40000000000 */
[----:B--2---:R-:W-:Y:S02]  /*40c0*/  FADD R153, R57, R132 ;  /* 0x0000008439997221 */ /* 0x004fe40000000000 */
[----:B---3--:R-:W-:Y:S02]  /*40d0*/  FADD R67, R58, R67 ;  /* 0x000000433a437221 */ /* 0x008fe40000000000 */
[----:B----4-:R-:W-:Y:S02]  /*40e0*/  FADD R155, R59, R134 ;  /* 0x000000863b9b7221 */ /* 0x010fe40000000000 */
[----:B-----5:R-:W-:Y:S02]  /*40f0*/  FADD R69, R248, R69 ;  /* 0x00000045f8457221 */ /* 0x020fe40000000000 */
[----:B------:R-:W-:-:S02]  /*4100*/  FADD R71, R250, R71 ;  /* 0x00000047fa477221 */ /* 0x000fc40000000000 */
[----:B------:R-:W-:Y:S01]  /*4110*/  FADD R135, R252, R133 ;  /* 0x00000085fc877221 */ /* 0x000fe20000000000 */
        /* <DEDUP_REMOVED lines=11> */
[----:B0-----:R-:W-:-:S05]  /*41d0*/  FADD R59, R20, R57 ;  /* 0x00000039143b7221 */ /* 0x001fca0000000000 */
[----:B------:R0:W-:Y:S01]  /*41e0*/  @P1 STS [R166.X4+0x8000], R59 ;  /* 0x0080003ba6001388 */ /* 0x0001e20000004800 */
[----:B------:R-:W-:-:S03]  /*41f0*/  IMAD.WIDE R56, R14, 0x2, R200 ;  /* 0x000000020e387825 */ /* 0x000fc600078e02c8 */
[----:B------:R-:W-:Y:S01]  /*4200*/  BAR.SYNC.DEFER_BLOCKING 0x0 ;  /* 0x0000000000007b1d */ /* 0x000fe20000010000 */
[----:B------:R-:W-:-:S04]  /*4210*/  IMAD.WIDE R250, R14, 0x2, R198 ;  /* 0x000000020efa7825 */ /* 0x000fc800078e02c6 */
[----:B0-----:R-:W-:-:S04]  /*4220*/  IMAD.WIDE R58, R14, 0x2, R196 ;  /* 0x000000020e3a7825 */ /* 0x001fc800078e02c4 */
[C---:B------:R-:W-:Y:S01]  /*4230*/  IMAD.WIDE R246, R14.reuse, 0x2, R204 ;  /* 0x000000020ef67825 */ /* 0x040fe200078e02cc */
[----:B------:R0:W2:Y:S04]  /*4240*/  LDG.E.U16 R69, [R56.64] ;  /* 0x0000000438457981 */ /* 0x0000a8000c1e1500 */
[----:B------:R1:W3:Y:S04]  /*4250*/  LDG.E.U16 R67, [R250.64] ;  /* 0x00000004fa437981 */ /* 0x0002e8000c1e1500 */
[----:B------:R4:W5:Y:S01]  /*4260*/  LDG.E.U16 R65, [R58.64] ;  /* 0x000000043a417981 */ /* 0x000962000c1e1500 */
[----:B0-----:R-:W-:-:S03]  /*4270*/  IMAD.WIDE R56, R14, 0x2, R194 ;  /* 0x000000020e387825 */ /* 0x001fc600078e02c2 */
[----:B------:R0:W5:Y:S01]  /*4280*/  LDG.E.U16 R71, [R246.64] ;  /* 0x00000004f6477981 */ /* 0x000162000c1e1500 */
[----:B-1----:R-:W-:-:S03]  /*4290*/  IMAD.WIDE R250, R14, 0x2, R186 ;  /* 0x000000020efa7825 */ /* 0x002fc600078e02ba */
[----:B------:R1:W5:Y:S01]  /*42a0*/  LDG.E.U16 R153, [R56.64] ;  /* 0x0000000438997981 */ /* 0x000362000c1e1500 */
[----:B----4-:R-:W-:-:S03]  /*42b0*/  IMAD.WIDE R58, R14, 0x2, R184 ;  /* 0x000000020e3a7825 */ /* 0x010fc600078e02b8 */
[----:B------:R4:W5:Y:S01]  /*42c0*/  LDG.E.U16 R245, [R250.64] ;  /* 0x00000004faf57981 */ /* 0x000962000c1e1500 */
[----:B------:R-:W-:-:S03]  /*42d0*/  IMAD.WIDE R132, R14, 0x2, R206 ;  /* 0x000000020e847825 */ /* 0x000fc600078e02ce */
[----:B------:R0:W5:Y:S01]  /*42e0*/  LDG.E.U16 R243, [R58.64] ;  /* 0x000000043af37981 */ /* 0x000162000c1e1500 */
[----:B-1----:R-:W-:-:S03]  /*42f0*/  IMAD.WIDE R56, R14, 0x2, R182 ;  /* 0x000000020e387825 */ /* 0x002fc600078e02b6 */
[----:B------:R1:W5:Y:S01]  /*4300*/  LDG.E.U16 R133, [R132.64] ;  /* 0x0000000484857981 */ /* 0x000362000c1e1500 */
[----:B------:R-:W-:-:S03]  /*4310*/  IMAD.WIDE R154, R14, 0x2, R202 ;  /* 0x000000020e9a7825 */ /* 0x000fc600078e02ca */
[----:B------:R0:W5:Y:S01]  /*4320*/  LDG.E.U16 R241, [R56.64] ;  /* 0x0000000438f17981 */ /* 0x000162000c1e1500 */
[----:B------:R-:W-:-:S03]  /*4330*/  IMAD.WIDE R134, R14, 0x2, R192 ;  /* 0x000000020e867825 */ /* 0x000fc600078e02c0 */
[----:B------:R1:W5:Y:S01]  /*4340*/  LDG.E.U16 R155, [R154.64] ;  /* 0x000000049a9b7981 */ /* 0x000362000c1e1500 */
[----:B------:R-:W-:-:S03]  /*4350*/  IMAD.WIDE R248, R14, 0x2, R190 ;  /* 0x000000020ef87825 */ /* 0x000fc600078e02be */
[----:B------:R1:W5:Y:S01]  /*4360*/  LDG.E.U16 R135, [R134.64] ;  /* 0x0000000486877981 */ /* 0x000362000c1e1500 */
[----:B0-----:R-:W-:-:S03]  /*4370*/  IMAD.WIDE R246, R14, 0x2, R188 ;  /* 0x000000020ef67825 */ /* 0x001fc600078e02bc */
[----:B------:R0:W5:Y:S01]  /*4380*/  LDG.E.U16 R249, [R248.64] ;  /* 0x00000004f8f97981 */ /* 0x000162000c1e1500 */
[----:B----4-:R-:W-:-:S03]  /*4390*/  IMAD.WIDE R250, R14, 0x2, R180 ;  /* 0x000000020efa7825 */ /* 0x010fc600078e02b4 */
[----:B------:R4:W5:Y:S01]  /*43a0*/  LDG.E.U16 R247, [R246.64] ;  /* 0x00000004f6f77981 */ /* 0x000962000c1e1500 */
[----:B------:R-:W-:-:S03]  /*43b0*/  IMAD.WIDE R58, R14, 0x2, R178 ;  /* 0x000000020e3a7825 */ /* 0x000fc600078e02b2 */
[----:B------:R0:W5:Y:S01]  /*43c0*/  LDG.E.U16 R175, [R250.64] ;  /* 0x00000004faaf7981 */ /* 0x000162000c1e1500 */
[----:B------:R-:W-:-:S03]  /*43d0*/  IMAD.WIDE R56, R14, 0x2, R176 ;  /* 0x000000020e387825 */ /* 0x000fc600078e02b0 */
[----:B------:R-:W5:Y:S01]  /*43e0*/  LDG.E.U16 R59, [R58.64] ;  /* 0x000000043a3b7981 */ /* 0x000f62000c1e1500 */
[----:B-1----:R-:W-:Y:S01]  /*43f0*/  FADD R132, -R137, R174 ;  /* 0x000000ae89847221 */ /* 0x002fe20000000100 */
[----:B------:R-:W-:Y:S02]  /*4400*/  F2FP.PACK_AB R68, R145, R68 ;  /* 0x000000449144723e */ /* 0x000fe400000000ff */
[----:B----4-:R-:W1:Y:S04]  /*4410*/  LDS R246, [R30+0x8000] ;  /* 0x008000001ef67984 */ /* 0x010e680000000800 */
[----:B0-----:R-:W4:Y:S01]  /*4420*/  LDG.E.U16 R251, [R56.64] ;  /* 0x0000000438fb7981 */ /* 0x001f22000c1e1500 */
[----:B------:R-:W-:Y:S01]  /*4430*/  FMUL R134, R132, 1.4426950216293334961 ;  /* 0x3fb8aa3b84867820 */ /* 0x000fe20000400000 */
[----:B------:R-:W-:-:S02]  /*4440*/  F2FP.PACK_AB R70, R147, R70 ;  /* 0x000000469346723e */ /* 0x000fc400000000ff */
[----:B------:R-:W-:Y:S01]  /*4450*/  F2FP.PACK_AB R132, R149, R64 ;  /* 0x000000409584723e */ /* 0x000fe200000000ff */
[----:B------:R-:W-:Y:S01]  /*4460*/  LDS R147, [R30+0x8140] ;  /* 0x008140001e937984 */ /* 0x000fe20000000800 */
[----:B------:R-:W-:Y:S02]  /*4470*/  F2FP.PACK_AB R154, R151, R66 ;  /* 0x00000042979a723e */ /* 0x000fe400000000ff */
[----:B------:R-:W-:Y:S01]  /*4480*/  F2FP.PACK_AB R174, R146, R144 ;  /* 0x0000009092ae723e */ /* 0x000fe200000000ff */
[----:B------:R-:W-:Y:S01]  /*4490*/  LDS R151, [R30+0x8040] ;  /* 0x008040001e977984 */ /* 0x000fe20000000800 */
[----:B------:R-:W-:-:S03]  /*44a0*/  F2FP.PACK_AB R248, R150, R148 ;  /* 0x0000009496f8723e */ /* 0x000fc600000000ff */
[----:B------:R-:W-:Y:S04]  /*44b0*/  LDS R148, [R30+0x8080] ;  /* 0x008080001e947984 */ /* 0x000fe80000000800 */
[----:B------:R-:W-:Y:S04]  /*44c0*/  LDS R149, [R30+0x80c0] ;  /* 0x0080c0001e957984 */ /* 0x000fe80000000800 */
[----:B------:R-:W-:Y:S04]  /*44d0*/  LDS R146, [R30+0x8100] ;  /* 0x008100001e927984 */ /* 0x000fe80000000800 */
[----:B------:R-:W-:Y:S04]  /*44e0*/  LDS R144, [R30+0x8180] ;  /* 0x008180001e907984 */ /* 0x000fe80000000800 */
[----:B------:R-:W-:Y:S04]  /*44f0*/  LDS R145, [R30+0x81c0] ;  /* 0x0081c0001e917984 */ /* 0x000fe80000000800 */
[----:B------:R-:W-:Y:S01]  /*4500*/  BAR.SYNC.DEFER_BLOCKING 0x0 ;  /* 0x0000000000007b1d */ /* 0x000fe20000010000 */
[----:B------:R-:W-:-:S02]  /*4510*/  F2FP.PACK_AB R152, R240, R152 ;  /* 0x00000098f098723e */ /* 0x000fc400000000ff */
[----:B------:R-:W-:-:S03]  /*4520*/  F2FP.PACK_AB R242, R242, R244 ;  /* 0x000000f4f2f2723e */ /* 0x000fc600000000ff */
[----:B------:R-:W1:Y:S02]  /*4530*/  MUFU.EX2 R134, R134 ;  /* 0x0000008600867308 */ /* 0x000e640000000800 */
[C---:B-1----:R-:W-:Y:S02]  /*4540*/  FFMA R163, R134.reuse, R163, R246 ;  /* 0x000000a386a37223 */ /* 0x042fe400000000f6 */
[C---:B------:R-:W-:Y:S02]  /*4550*/  FMUL R60, R134.reuse, R60 ;  /* 0x0000003c863c7220 */ /* 0x040fe40000400000 */
[C---:B------:R-:W-:Y:S02]  /*4560*/  FMUL R61, R134.reuse, R61 ;  /* 0x0000003d863d7220 */ /* 0x040fe40000400000 */
[C---:B------:R-:W-:Y:S02]  /*4570*/  FMUL R80, R134.reuse, R80 ;  /* 0x0000005086507220 */ /* 0x040fe40000400000 */
[----:B------:R-:W-:-:S02]  /*4580*/  FMUL R81, R134, R81 ;  /* 0x0000005186517220 */ /* 0x000fc40000400000 */
[C---:B------:R-:W-:Y:S02]  /*4590*/  FMUL R72, R134.reuse, R72 ;  /* 0x0000004886487220 */ /* 0x040fe40000400000 */
[C---:B------:R-:W-:Y:S02]  /*45a0*/  FMUL R73, R134.reuse, R73 ;  /* 0x0000004986497220 */ /* 0x040fe40000400000 */
[C---:B------:R-:W-:Y:S02]  /*45b0*/  FMUL R76, R134.reuse, R76 ;  /* 0x0000004c864c7220 */ /* 0x040fe40000400000 */
[----:B------:R-:W-:Y:S02]  /*45c0*/  FMUL R77, R134, R77 ;  /* 0x0000004d864d7220 */ /* 0x000fe40000400000 */
[----:B------:R-:W-:Y:S01]  /*45d0*/  FADD R168, -R143, R168 ;  /* 0x000000a88fa87221 */ /* 0x000fe20000000100 */
[----:B------:R-:W-:-:S04]  /*45e0*/  IADD3 R8, R8, 0x10, RZ ;  /* 0x0000001008087810 */ /* 0x000fc80007ffe0ff */
[----:B------:R-:W-:Y:S01]  /*45f0*/  ISETP.GE.AND P4, PT, R8, c[0x0][0x1d0], PT ;  /* 0x0000740008007a0c */ /* 0x000fe20003f86270 */
        /* <DEDUP_REMOVED lines=16> */
[----:B------:R0:W-:Y:S04]  /*4700*/  STS [R24+0xa000], R68 ;  /* 0x00a0004418007388 */ /* 0x0001e80000000800 */
[----:B------:R-:W-:Y:S04]  /*4710*/  STS [R24+0xa100], R70 ;  /* 0x00a1004618007388 */ /* 0x000fe80000000800 */
[----:B------:R-:W-:Y:S04]  /*4720*/  STS [R24+0xa200], R132 ;  /* 0x00a2008418007388 */ /* 0x000fe80000000800 */
[----:B------:R-:W-:Y:S04]  /*4730*/  STS [R24+0xa300], R154 ;  /* 0x00a3009a18007388 */ /* 0x000fe80000000800 */
[----:B------:R-:W-:Y:S04]  /*4740*/  STS [R24+0xa400], R174 ;  /* 0x00a400ae18007388 */ /* 0x000fe80000000800 */
[----:B------:R-:W-:Y:S04]  /*4750*/  STS [R24+0xa500], R248 ;  /* 0x00a500f818007388 */ /* 0x000fe80000000800 */
[----:B------:R1:W-:Y:S04]  /*4760*/  STS [R24+0xa600], R152 ;  /* 0x00a6009818007388 */ /* 0x0003e80000000800 */
[----:B------:R-:W-:Y:S04]  /*4770*/  STS [R24+0xa700], R242 ;  /* 0x00a700f218007388 */ /* 0x000fe80000000800 */
[----:B------:R-:W-:Y:S01]  /*4780*/  BAR.SYNC.DEFER_BLOCKING 0x0 ;  /* 0x0000000000007b1d */ /* 0x000fe20000010000 */
[----:B0-----:R-:W-:-:S04]  /*4790*/  FADD R68, -R136, R173 ;  /* 0x000000ad88447221 */ /* 0x001fc80000000100 */
[----:B------:R-:W-:Y:S02]  /*47a0*/  FMUL R150, R68, 1.4426950216293334961 ;  /* 0x3fb8aa3b44967820 */ /* 0x000fe40000400000 */
[----:B-1----:R-:W-:Y:S01]  /*47b0*/  FADD R152, -R139, R172 ;  /* 0x000000ac8b987221 */ /* 0x002fe20000000100 */
[----:B------:R-:W-:Y:S04]  /*47c0*/  LDSM.16.M88.4 R56, [R22+0xa000] ;  /* 0x00a000001638783b */ /* 0x000fe80000000200 */
[----:B------:R-:W0:Y:S04]  /*47d0*/  LDSM.16.M88.4 R64, [R12+0x8000] ;  /* 0x008000000c40783b */ /* 0x000e280000000200 */
[----:B------:R-:W1:Y:S04]  /*47e0*/  LDSM.16.M88.4 R68, [R12+0x9000] ;  /* 0x009000000c44783b */ /* 0x000e680000000200 */
[----:B------:R-:W2:Y:S01]  /*47f0*/  LDSM.16.M88.4 R132, [R22+0xa200] ;  /* 0x00a200001684783b */ /* 0x000ea20000000200 */
[----:B------:R-:W-:Y:S01]  /*4800*/  FADD R153, -R138, R171 ;  /* 0x000000ab8a997221 */ /* 0x000fe20000000100 */
[----:B------:R-:W3:Y:S01]  /*4810*/  MUFU.EX2 R150, R150 ;  /* 0x0000009600967308 */ /* 0x000ee20000000800 */
[----:B------:R-:W-:-:S02]  /*4820*/  FMUL R152, R152, 1.4426950216293334961 ;  /* 0x3fb8aa3b98987820 */ /* 0x000fc40000400000 */
[----:B------:R-:W-:-:S05]  /*4830*/  FMUL R153, R153, 1.4426950216293334961 ;  /* 0x3fb8aa3b99997820 */ /* 0x000fca0000400000 */
[----:B------:R-:W4:Y:S08]  /*4840*/  MUFU.EX2 R152, R152 ;  /* 0x0000009800987308 */ /* 0x000f300000000800 */
[----:B------:R-:W5:Y:S01]  /*4850*/  MUFU.EX2 R153, R153 ;  /* 0x0000009900997308 */ /* 0x000f620000000800 */
[C---:B---3--:R-:W-:Y:S02]  /*4860*/  FMUL R62, R150.reuse, R62 ;  /* 0x0000003e963e7220 */ /* 0x048fe40000400000 */
[----:B------:R-:W-:-:S02]  /*4870*/  FMUL R63, R150, R63 ;  /* 0x0000003f963f7220 */ /* 0x000fc40000400000 */
[C---:B------:R-:W-:Y:S02]  /*4880*/  FMUL R82, R150.reuse, R82 ;  /* 0x0000005296527220 */ /* 0x040fe40000400000 */
[C---:B------:R-:W-:Y:S02]  /*4890*/  FMUL R83, R150.reuse, R83 ;  /* 0x0000005396537220 */ /* 0x040fe40000400000 */
[C---:B------:R-:W-:Y:S02]  /*48a0*/  FMUL R74, R150.reuse, R74 ;  /* 0x0000004a964a7220 */ /* 0x040fe40000400000 */
[C---:B------:R-:W-:Y:S02]  /*48b0*/  FMUL R75, R150.reuse, R75 ;  /* 0x0000004b964b7220 */ /* 0x040fe40000400000 */
[C---:B------:R-:W-:Y:S02]  /*48c0*/  FMUL R78, R150.reuse, R78 ;  /* 0x0000004e964e7220 */ /* 0x040fe40000400000 */
[----:B------:R-:W-:Y:S01]  /*48d0*/  FMUL R79, R150, R79 ;  /* 0x0000004f964f7220 */ /* 0x000fe20000400000 */
[----:B0-----:R-:W-:Y:S01]  /*48e0*/  HMMA.16816.F32 R60, R56, R64, R60 ;  /* 0x00000040383c723c */ /* 0x001fe2000000183c */
[----:B----4-:R-:W-:-:S02]  /*48f0*/  FMUL R84, R152, R84 ;  /* 0x0000005498547220 */ /* 0x010fc40000400000 */
[----:B------:R-:W-:Y:S02]  /*4900*/  FMUL R85, R152, R85 ;  /* 0x0000005598557220 */ /* 0x000fe40000400000 */
[----:B-----5:R-:W-:-:S03]  /*4910*/  FMUL R86, R153, R86 ;  /* 0x0000005699567220 */ /* 0x020fc60000400000 */
[----:B------:R-:W-:Y:S01]  /*4920*/  HMMA.16816.F32 R80, R56, R66, R80 ;  /* 0x000000423850723c */ /* 0x000fe20000001850 */
[----:B------:R-:W-:Y:S02]  /*4930*/  FMUL R87, R153, R87 ;  /* 0x0000005799577220 */ /* 0x000fe40000400000 */
[C---:B------:R-:W-:Y:S02]  /*4940*/  FMUL R88, R152.reuse, R88 ;  /* 0x0000005898587220 */ /* 0x040fe40000400000 */
[----:B------:R-:W-:-:S03]  /*4950*/  FMUL R89, R152, R89 ;  /* 0x0000005998597220 */ /* 0x000fc60000400000 */
[----:B-1----:R-:W-:Y:S01]  /*4960*/  HMMA.16816.F32 R72, R56, R68, R72 ;  /* 0x000000443848723c */ /* 0x002fe20000001848 */
[C---:B------:R-:W-:Y:S02]  /*4970*/  FMUL R90, R153.reuse, R90 ;  /* 0x0000005a995a7220 */ /* 0x040fe40000400000 */
[----:B------:R-:W-:Y:S02]  /*4980*/  FMUL R91, R153, R91 ;  /* 0x0000005b995b7220 */ /* 0x000fe40000400000 */
[----:B------:R-:W-:-:S03]  /*4990*/  FMUL R124, R152, R124 ;  /* 0x0000007c987c7220 */ /* 0x000fc60000400000 */
[----:B------:R-:W-:Y:S01]  /*49a0*/  HMMA.16816.F32 R76, R56, R70, R76 ;  /* 0x00000046384c723c */ /* 0x000fe2000000184c */
[C---:B------:R-:W-:Y:S02]  /*49b0*/  FMUL R125, R152.reuse, R125 ;  /* 0x0000007d987d7220 */ /* 0x040fe40000400000 */
[C---:B------:R-:W-:Y:S02]  /*49c0*/  FMUL R126, R153.reuse, R126 ;  /* 0x0000007e997e7220 */ /* 0x040fe40000400000 */
[----:B------:R-:W-:Y:S02]  /*49d0*/  FMUL R127, R153, R127 ;  /* 0x0000007f997f7220 */ /* 0x000fe40000400000 */
[----:B------:R-:W-:Y:S02]  /*49e0*/  FADD R56, -R141, R170 ;  /* 0x000000aa8d387221 */ /* 0x000fe40000000100 */
[C---:B------:R-:W-:Y:S02]  /*49f0*/  FMUL R120, R152.reuse, R120 ;  /* 0x0000007898787220 */ /* 0x040fe40000400000 */
[----:B------:R-:W-:-:S02]  /*4a00*/  FMUL R121, R152, R121 ;  /* 0x0000007998797220 */ /* 0x000fc40000400000 */
[C---:B------:R-:W-:Y:S02]  /*4a10*/  FMUL R122, R153.reuse, R122 ;  /* 0x0000007a997a7220 */ /* 0x040fe40000400000 */
[----:B------:R-:W-:Y:S02]  /*4a20*/  FMUL R123, R153, R123 ;  /* 0x0000007b997b7220 */ /* 0x000fe40000400000 */
[----:B------:R-:W-:Y:S02]  /*4a30*/  FADD R154, -R140, R169 ;  /* 0x000000a98c9a7221 */ /* 0x000fe40000000100 */
[----:B------:R-:W-:Y:S02]  /*4a40*/  FMUL R169, R56, 1.4426950216293334961 ;  /* 0x3fb8aa3b38a97820 */ /* 0x000fe40000400000 */
[----:B------:R-:W0:Y:S01]  /*4a50*/  LDSM.16.M88.4 R56, [R22+0xa400] ;  /* 0x00a400001638783b */ /* 0x000e220000000200 */
[----:B--2---:R-:W-:Y:S01]  /*4a60*/  HMMA.16816.F32 R84, R132, R64, R84 ;  /* 0x000000408454723c */ /* 0x004fe20000001854 */
[----:B------:R-:W-:-:S07]  /*4a70*/  FMUL R155, R154, 1.4426950216293334961 ;  /* 0x3fb8aa3b9a9b7820 */ /* 0x000fce0000400000 */
[C---:B------:R-:W-:Y:S01]  /*4a80*/  HMMA.16816.F32 R88, R132.reuse, R66, R88 ;  /* 0x000000428458723c */ /* 0x040fe20000001858 */
[----:B------:R1:W2:Y:S07]  /*4a90*/  MUFU.EX2 R154, R169 ;  /* 0x000000a9009a7308 */ /* 0x0002ae0000000800 */
[C---:B------:R-:W-:Y:S08]  /*4aa0*/  HMMA.16816.F32 R124, R132.reuse, R68, R124 ;  /* 0x00000044847c723c */ /* 0x040ff0000000187c */
[----:B------:R-:W-:Y:S01]  /*4ab0*/  HMMA.16816.F32 R120, R132, R70, R120 ;  /* 0x000000468478723c */ /* 0x000fe20000001878 */
[----:B------:R-:W3:Y:S01]  /*4ac0*/  LDSM.16.M88.4 R132, [R22+0xa600] ;  /* 0x00a600001684783b */ /* 0x000ee20000000200 */
[----:B-1----:R-:W-:-:S02]  /*4ad0*/  FADD R169, -R142, R167 ;  /* 0x000000a78ea97221 */ /* 0x002fc40000000100 */
[----:B------:R-:W-:Y:S02]  /*4ae0*/  FMUL R167, R168, 1.4426950216293334961 ;  /* 0x3fb8aa3ba8a77820 */ /* 0x000fe40000400000 */
[----:B------:R-:W-:Y:S01]  /*4af0*/  FMUL R168, R169, 1.4426950216293334961 ;  /* 0x3fb8aa3ba9a87820 */ /* 0x000fe20000400000 */
[----:B------:R-:W1:Y:S08]  /*4b00*/  MUFU.EX2 R155, R155 ;  /* 0x0000009b009b7308 */ /* 0x000e700000000800 */
[----:B------:R-:W4:Y:S08]  /*4b10*/  MUFU.EX2 R167, R167 ;  /* 0x000000a700a77308 */ /* 0x000f300000000800 */
[----:B------:R-:W5:Y:S01]  /*4b20*/  MUFU.EX2 R168, R168 ;  /* 0x000000a800a87308 */ /* 0x000f620000000800 */
[----:B--2---:R-:W-:-:S02]  /*4b30*/  FMUL R128, R154, R128 ;  /* 0x000000809a807220 */ /* 0x004fc40000400000 */
[C---:B------:R-:W-:Y:S02]  /*4b40*/  FMUL R129, R154.reuse, R129 ;  /* 0x000000819a817220 */ /* 0x040fe40000400000 */
[C---:B-1----:R-:W-:Y:S02]  /*4b50*/  FMUL R130, R155.reuse, R130 ;  /* 0x000000829b827220 */ /* 0x042fe40000400000 */
[C---:B------:R-:W-:Y:S02]  /*4b60*/  FMUL R131, R155.reuse, R131 ;  /* 0x000000839b837220 */ /* 0x040fe40000400000 */
[C---:B------:R-:W-:Y:S02]  /*4b70*/  FMUL R92, R154.reuse, R92 ;  /* 0x0000005c9a5c7220 */ /* 0x040fe40000400000 */
[----:B------:R-:W-:Y:S02]  /*4b80*/  FMUL R93, R154, R93 ;  /* 0x0000005d9a5d7220 */ /* 0x000fe40000400000 */
[----:B------:R-:W-:-:S02]  /*4b90*/  FMUL R94, R155, R94 ;  /* 0x0000005e9b5e7220 */ /* 0x000fc40000400000 */
[C---:B------:R-:W-:Y:S02]  /*4ba0*/  FMUL R95, R155.reuse, R95 ;  /* 0x0000005f9b5f7220 */ /* 0x040fe40000400000 */
[C---:B------:R-:W-:Y:S02]  /*4bb0*/  FMUL R96, R154.reuse, R96 ;  /* 0x000000609a607220 */ /* 0x040fe40000400000 */
[C---:B------:R-:W-:Y:S02]  /*4bc0*/  FMUL R97, R154.reuse, R97 ;  /* 0x000000619a617220 */ /* 0x040fe40000400000 */
[C---:B------:R-:W-:Y:S02]  /*4bd0*/  FMUL R98, R155.reuse, R98 ;  /* 0x000000629b627220 */ /* 0x040fe40000400000 */
[----:B------:R-:W-:Y:S02]  /*4be0*/  FMUL R99, R155, R99 ;  /* 0x000000639b637220 */ /* 0x000fe40000400000 */
[----:B------:R-:W-:-:S02]  /*4bf0*/  FMUL R116, R154, R116 ;  /* 0x000000749a747220 */ /* 0x000fc40000400000 */
[----:B------:R-:W-:Y:S02]  /*4c00*/  FMUL R117, R154, R117 ;  /* 0x000000759a757220 */ /* 0x000fe40000400000 */
[C---:B------:R-:W-:Y:S02]  /*4c10*/  FMUL R118, R155.reuse, R118 ;  /* 0x000000769b767220 */ /* 0x040fe40000400000 */
[----:B------:R-:W-:Y:S02]  /*4c20*/  FMUL R119, R155, R119 ;  /* 0x000000779b777220 */ /* 0x000fe40000400000 */
[C---:B----4-:R-:W-:Y:S02]  /*4c30*/  FMUL R100, R167.reuse, R100 ;  /* 0x00000064a7647220 */ /* 0x050fe40000400000 */
[----:B------:R-:W-:Y:S02]  /*4c40*/  FMUL R101, R167, R101 ;  /* 0x00000065a7657220 */ /* 0x000fe40000400000 */
[----:B-----5:R-:W-:-:S02]  /*4c50*/  FMUL R102, R168, R102 ;  /* 0x00000066a8667220 */ /* 0x020fc40000400000 */
[C---:B------:R-:W-:Y:S02]  /*4c60*/  FMUL R103, R168.reuse, R103 ;  /* 0x00000067a8677220 */ /* 0x040fe40000400000 */
[C---:B------:R-:W-:Y:S02]  /*4c70*/  FMUL R104, R167.reuse, R104 ;  /* 0x00000068a7687220 */ /* 0x040fe40000400000 */
        /* <DEDUP_REMOVED lines=10> */
[C---:B------:R-:W-:Y:S01]  /*4d20*/  FMUL R115, R168.reuse, R115 ;  /* 0x00000073a8737220 */ /* 0x040fe20000400000 */
[----:B0-----:R-:W-:Y:S01]  /*4d30*/  HMMA.16816.F32 R128, R56, R64, R128 ;  /* 0x000000403880723c */ /* 0x001fe20000001880 */
[----:B------:R-:W-:Y:S01]  /*4d40*/  FFMA R157, R167, R157, R144 ;  /* 0x0000009da79d7223 */ /* 0x000fe20000000090 */
[----:B------:R-:W-:Y:S01]  /*4d50*/  MOV R173, R136 ;  /* 0x0000008800ad7202 */ /* 0x000fe20000000f00 */
[----:B------:R-:W-:-:S05]  /*4d60*/  FFMA R156, R168, R156, R145 ;  /* 0x0000009ca89c7223 */ /* 0x000fca0000000091 */
[----:B------:R-:W-:Y:S01]  /*4d70*/  HMMA.16816.F32 R92, R56, R66, R92 ;  /* 0x00000042385c723c */ /* 0x000fe2000000185c */
[----:B------:R-:W-:Y:S01]  /*4d80*/  FFMA R162, R150, R162, R151 ;  /* 0x000000a296a27223 */ /* 0x000fe20000000097 */
[----:B------:R-:W-:-:S06]  /*4d90*/  MOV R171, R138 ;  /* 0x0000008a00ab7202 */ /* 0x000fcc0000000f00 */
[----:B------:R-:W-:Y:S01]  /*4da0*/  HMMA.16816.F32 R96, R56, R68, R96 ;  /* 0x000000443860723c */ /* 0x000fe20000001860 */
[----:B------:R-:W-:Y:S01]  /*4db0*/  FFMA R161, R152, R161, R148 ;  /* 0x000000a198a17223 */ /* 0x000fe20000000094 */
[----:B------:R-:W-:-:S06]  /*4dc0*/  MOV R169, R140 ;  /* 0x0000008c00a97202 */ /* 0x000fcc0000000f00 */
[----:B------:R-:W-:Y:S01]  /*4dd0*/  HMMA.16816.F32 R116, R56, R70, R116 ;  /* 0x000000463874723c */ /* 0x000fe20000001874 */
[----:B------:R-:W-:Y:S01]  /*4de0*/  FFMA R160, R153, R160, R149 ;  /* 0x000000a099a07223 */ /* 0x000fe20000000095 */
[----:B------:R-:W-:-:S05]  /*4df0*/  MOV R167, R142 ;  /* 0x0000008e00a77202 */ /* 0x000fca0000000f00 */
[----:B------:R-:W-:Y:S01]  /*4e00*/  MOV R57, 0x10 ;  /* 0x0000001000397802 */ /* 0x000fe20000000f00 */
[----:B---3--:R-:W-:Y:S01]  /*4e10*/  HMMA.16816.F32 R100, R132, R64, R100 ;  /* 0x000000408464723c */ /* 0x008fe20000001864 */
[----:B------:R-:W-:Y:S02]  /*4e20*/  FFMA R159, R154, R159, R146 ;  /* 0x0000009f9a9f7223 */ /* 0x000fe40000000092 */
[----:B------:R-:W-:Y:S02]  /*4e30*/  FFMA R158, R155, R158, R147 ;  /* 0x0000009e9b9e7223 */ /* 0x000fe40000000093 */
[----:B------:R-:W-:-:S03]  /*4e40*/  IMAD R14, R57, c[0x0][0x1b4], R14 ;  /* 0x00006d00390e7a24 */ /* 0x000fc600078e020e */
[----:B------:R-:W-:Y:S01]  /*4e50*/  HMMA.16816.F32 R104, R132, R66, R104 ;  /* 0x000000428468723c */ /* 0x000fe20000001868 */
[----:B------:R-:W-:Y:S02]  /*4e60*/  IMAD R16, R57, c[0x0][0x1a4], R16 ;  /* 0x0000690039107a24 */ /* 0x000fe400078e0210 */
[----:B------:R-:W-:Y:S02]  /*4e70*/  IMAD.MOV.U32 R174, RZ, RZ, R137 ;  /* 0x000000ffffae7224 */ /* 0x000fe400078e0089 */
[----:B------:R-:W-:-:S03]  /*4e80*/  IMAD.MOV.U32 R172, RZ, RZ, R139 ;  /* 0x000000ffffac7224 */ /* 0x000fc600078e008b */
[----:B------:R-:W-:Y:S01]  /*4e90*/  HMMA.16816.F32 R108, R132, R68, R108 ;  /* 0x00000044846c723c */ /* 0x000fe2000000186c */
[----:B------:R-:W-:Y:S02]  /*4ea0*/  IMAD.MOV.U32 R170, RZ, RZ, R141 ;  /* 0x000000ffffaa7224 */ /* 0x000fe400078e008d */
[----:B------:R-:W-:-:S05]  /*4eb0*/  IMAD.MOV.U32 R168, RZ, RZ, R143 ;  /* 0x000000ffffa87224 */ /* 0x000fca00078e008f */
[----:B------:R-:W-:Y:S01]  /*4ec0*/  HMMA.16816.F32 R112, R132, R70, R112 ;  /* 0x000000468470723c */ /* 0x000fe20000001870 */
[----:B------:R-:W-:Y:S01]  /*4ed0*/  @P4 CALL.REL.NOINC `(.L_x_0) ;  /* 0x0000001000004944 */ /* 0x000fe20003c00000 */
[----:B------:R-:W-:Y:S06]  /*4ee0*/  BRA `(.L_x_1) ;  /* 0xffffdb8000007947 */ /* 0x000fec000383ffff */
.L_x_0:
[----:B------:R-:W-:-:S06]  /*4ef0*/  NOP ;  /* 0x0000000000007918 */ /* 0x000fcc0000000000 */
[----:B------:R-:W-:-:S04]  /*4f00*/  NOP ;  /* 0x0000000000007918 */ /* 0x000fc80000000000 */
[C---:B------:R-:W-:Y:S01]  /*4f10*/  IMAD R65, R10.reuse, 0x4, R53 ;  /* 0x000000040a417824 */ /* 0x040fe200078e0235 */
[-C--:B------:R-:W-:Y:S01]  /*4f20*/  LEA R54, P1, R11, R2.reuse, 0x1 ;  /* 0x000000020b367211 */ /* 0x080fe200078208ff */
[----:B------:R-:W-:Y:S01]  /*4f30*/  IMAD.MOV.U32 R225, RZ, RZ, R94 ;  /* 0x000000ffffe17224 */ /* 0x000fe200078e005e */
[-C--:B------:R-:W-:Y:S01]  /*4f40*/  LEA R8, P0, R9, R2.reuse, 0x1 ;  /* 0x0000000209087211 */ /* 0x080fe200078008ff */
[----:B------:R-:W-:Y:S01]  /*4f50*/  IMAD.MOV.U32 R218, RZ, RZ, R109 ;  /* 0x000000ffffda7224 */ /* 0x000fe200078e006d */
[C---:B------:R-:W-:Y:S01]  /*4f60*/  LEA R67, R10.reuse, R65, 0x2 ;  /* 0x000000410a437211 */ /* 0x040fe200078e10ff */
[----:B------:R-:W-:Y:S01]  /*4f70*/  IMAD.MOV.U32 R222, RZ, RZ, R131 ;  /* 0x000000ffffde7224 */ /* 0x000fe200078e0083 */
[-C--:B------:R-:W-:Y:S01]  /*4f80*/  LEA.HI.X.SX32 R55, R11, R7.reuse, 0x1, P1 ;  /* 0x000000070b377211 */ /* 0x080fe200008f0eff */
[----:B------:R-:W-:Y:S01]  /*4f90*/  IMAD.MOV.U32 R223, RZ, RZ, R116 ;  /* 0x000000ffffdf7224 */ /* 0x000fe200078e0074 */
[-C--:B------:R-:W-:Y:S01]  /*4fa0*/  LEA R12, P3, R13, R2.reuse, 0x1 ;  /* 0x000000020d0c7211 */ /* 0x080fe200078608ff */
[C---:B------:R-:W-:Y:S01]  /*4fb0*/  IMAD R11, R10.reuse, 0x4, R67 ;  /* 0x000000040a0b7824 */ /* 0x040fe200078e0243 */
[----:B------:R-:W-:Y:S01]  /*4fc0*/  LEA.HI.X.SX32 R9, R9, R7, 0x1, P0 ;  /* 0x0000000709097211 */ /* 0x000fe200000f0eff */
[----:B------:R-:W-:Y:S01]  /*4fd0*/  IMAD.MOV.U32 R116, RZ, RZ, R118 ;  /* 0x000000ffff747224 */ /* 0x000fe200078e0076 */
[-C--:B------:R-:W-:Y:S01]  /*4fe0*/  LEA R56, P0, R15, R2.reuse, 0x1 ;  /* 0x000000020f387211 */ /* 0x080fe200078008ff */
[----:B------:R-:W-:Y:S01]  /*4ff0*/  IMAD.MOV.U32 R118, RZ, RZ, R101 ;  /* 0x000000ffff767224 */ /* 0x000fe200078e0065 */
[C---:B------:R-:W-:Y:S01]  /*5000*/  LEA R69, R10.reuse, R11, 0x2 ;  /* 0x0000000b0a457211 */ /* 0x040fe200078e10ff */
[----:B------:R-:W-:Y:S01]  /*5010*/  IMAD.MOV.U32 R227, RZ, RZ, R98 ;  /* 0x000000ffffe37224 */ /* 0x000fe200078e0062 */
[-C--:B------:R-:W-:Y:S01]  /*5020*/  LEA R14, P1, R17, R2.reuse, 0x1 ;  /* 0x00000002110e7211 */ /* 0x080fe200078208ff */
[----:B------:R-:W-:Y:S01]  /*5030*/  IMAD.MOV.U32 R229, RZ, RZ, R159 ;  /* 0x000000ffffe57224 */ /* 0x000fe200078e009f */
[-C--:B------:R-:W-:Y:S01]  /*5040*/  LEA.HI.X.SX32 R13, R13, R7.reuse, 0x1, P3 ;  /* 0x000000070d0d7211 */ /* 0x080fe200018f0eff */
[C---:B------:R-:W-:Y:S01]  /*5050*/  IMAD R71, R10.reuse, 0x4, R69 ;  /* 0x000000040a477824 */ /* 0x040fe200078e0245 */
[----:B------:R-:W-:Y:S01]  /*5060*/  LEA R16, P3, R19, R2, 0x1 ;  /* 0x0000000213107211 */ /* 0x000fe200078608ff */
[----:B------:R-:W-:Y:S01]  /*5070*/  IMAD.MOV.U32 R219, RZ, RZ, R96 ;  /* 0x000000ffffdb7224 */ /* 0x000fe200078e0060 */
[----:B------:R-:W-:Y:S01]  /*5080*/  LEA.HI.X.SX32 R57, R15, R7, 0x1, P0 ;  /* 0x000000070f397211 */ /* 0x000fe200000f0eff */
[----:B------:R-:W-:Y:S01]  /*5090*/  BAR.SYNC.DEFER_BLOCKING 0x0 ;  /* 0x0000000000007b1d */ /* 0x000fe20000010000 */
[----:B------:R-:W-:-:S02]  /*50a0*/  LEA R133, R10, R71, 0x2 ;  /* 0x000000470a857211 */ /* 0x000fc400078e10ff */
[-C--:B------:R-:W-:Y:S02]  /*50b0*/  LEA.HI.X.SX32 R15, R17, R7.reuse, 0x1, P1 ;  /* 0x00000007110f7211 */ /* 0x080fe400008f0eff */
[-C--:B------:R-:W-:Y:S01]  /*50c0*/  LEA R20, P0, R21, R2.reuse, 0x1 ;  /* 0x0000000215147211 */ /* 0x080fe200078008ff */
[C---:B------:R-:W-:Y:S01]  /*50d0*/  IMAD R135, R10.reuse, 0x4, R133 ;  /* 0x000000040a877824 */ /* 0x040fe200078e0285 */
[-C--:B------:R-:W-:Y:S02]  /*50e0*/  LEA R22, P1, R23, R2.reuse, 0x1 ;  /* 0x0000000217167211 */ /* 0x080fe400078208ff */
[----:B------:R-:W-:Y:S02]  /*50f0*/  LEA.HI.X.SX32 R17, R19, R7, 0x1, P3 ;  /* 0x0000000713117211 */ /* 0x000fe400018f0eff */
[----:B------:R-:W-:Y:S02]  /*5100*/  LEA R145, R10, R135, 0x2 ;  /* 0x000000870a917211 */ /* 0x000fe400078e10ff */
[----:B------:R-:W-:-:S02]  /*5110*/  LEA R18, P3, R25, R2, 0x1 ;  /* 0x0000000219127211 */ /* 0x000fc400078608ff */
[-C--:B------:R-:W-:Y:S01]  /*5120*/  LEA.HI.X.SX32 R21, R21, R7.reuse, 0x1, P0 ;  /* 0x0000000715157211 */ /* 0x080fe200000f0eff */
[C---:B------:R-:W-:Y:S01]  /*5130*/  IMAD R147, R10.reuse, 0x4, R145 ;  /* 0x000000040a937824 */ /* 0x040fe200078e0291 */
[----:B------:R-:W-:Y:S02]  /*5140*/  LEA.HI.X.SX32 R23, R23, R7, 0x1, P1 ;  /* 0x0000000717177211 */ /* 0x000fe400008f0eff */
[-C--:B------:R-:W-:Y:S02]  /*5150*/  LEA R26, P0, R27, R2.reuse, 0x1 ;  /* 0x000000021b1a7211 */ /* 0x080fe400078008ff */
[C---:B------:R-:W-:Y:S02]  /*5160*/  LEA R149, R10.reuse, R147, 0x2 ;  /* 0x000000930a957211 */ /* 0x040fe400078e10ff */
[-C--:B------:R-:W-:Y:S02]  /*5170*/  LEA R24, P1, R29, R2.reuse, 0x1 ;  /* 0x000000021d187211 */ /* 0x080fe400078208ff */
[----:B------:R-:W-:Y:S01]  /*5180*/  LEA.HI.X.SX32 R19, R25, R7, 0x1, P3 ;  /* 0x0000000719137211 */ /* 0x000fe200018f0eff */
[----:B------:R-:W-:Y:S01]  /*5190*/  IMAD R151, R10, 0x4, R149 ;  /* 0x000000040a977824 */ /* 0x000fe200078e0295 */
[----:B------:R-:W-:-:S02]  /*51a0*/  LEA R28, P3, R31, R2, 0x1 ;  /* 0x000000021f1c7211 */ /* 0x000fc400078608ff */
[----:B------:R-:W-:Y:S02]  /*51b0*/  LEA.HI.X.SX32 R27, R27, R7, 0x1, P0 ;  /* 0x000000071b1b7211 */ /* 0x000fe400000f0eff */
[C---:B------:R-:W-:Y:S02]  /*51c0*/  LEA R153, R10.reuse, R151, 0x2 ;  /* 0x000000970a997211 */ /* 0x040fe400078e10ff */
[-C--:B------:R-:W-:Y:S02]  /*51d0*/  LEA.HI.X.SX32 R25, R29, R7.reuse, 0x1, P1 ;  /* 0x000000071d197211 */ /* 0x080fe400008f0eff */
[-C--:B------:R-:W-:Y:S01]  /*51e0*/  LEA R30, P0, R33, R2.reuse, 0x1 ;  /* 0x00000002211e7211 */ /* 0x080fe200078008ff */
[----:B------:R-:W-:Y:S01]  /*51f0*/  IMAD R155, R10, 0x4, R153 ;  /* 0x000000040a9b7824 */ /* 0x000fe200078e0299 */
[----:B------:R-:W-:Y:S02]  /*5200*/  LEA R34, P1, R35, R2, 0x1 ;  /* 0x0000000223227211 */ /* 0x000fe400078208ff */
[----:B------:R-:W-:-:S02]  /*5210*/  LEA.HI.X.SX32 R29, R31, R7, 0x1, P3 ;  /* 0x000000071f1d7211 */ /* 0x000fc400018f0eff */
[C---:B------:R-:W-:Y:S02]  /*5220*/  LEA R167, R10.reuse, R155, 0x2 ;  /* 0x0000009b0aa77211 */ /* 0x040fe400078e10ff */
[-C--:B------:R-:W-:Y:S02]  /*5230*/  LEA.HI.X.SX32 R31, R33, R7.reuse, 0x1, P0 ;  /* 0x00000007211f7211 */ /* 0x080fe400000f0eff */
[-C--:B------:R-:W-:Y:S01]  /*5240*/  LEA R32, P3, R37, R2.reuse, 0x1 ;  /* 0x0000000225207211 */ /* 0x080fe200078608ff */
[----:B------:R-:W-:Y:S01]  /*5250*/  IMAD R169, R10, 0x4, R167 ;  /* 0x000000040aa97824 */ /* 0x000fe200078e02a7 */
[----:B------:R-:W-:Y:S02]  /*5260*/  LEA.HI.X.SX32 R35, R35, R7, 0x1, P1 ;  /* 0x0000000723237211 */ /* 0x000fe400008f0eff */
[-C--:B------:R-:W-:Y:S02]  /*5270*/  LEA R58, P0, R39, R2.reuse, 0x1 ;  /* 0x00000002273a7211 */ /* 0x080fe400078008ff */
[----:B------:R-:W-:-:S02]  /*5280*/  LEA R38, P1, R41, R2, 0x1 ;  /* 0x0000000229267211 */ /* 0x000fc400078208ff */
[-C--:B------:R-:W-:Y:S02]  /*5290*/  LEA.HI.X.SX32 R33, R37, R7.reuse, 0x1, P3 ;  /* 0x0000000725217211 */ /* 0x080fe400018f0eff */
[-C--:B------:R-:W-:Y:S02]  /*52a0*/  LEA.HI.X.SX32 R59, R39, R7.reuse, 0x1, P0 ;  /* 0x00000007273b7211 */ /* 0x080fe400000f0eff */
[-C--:B------:R-:W-:Y:S02]  /*52b0*/  LEA R36, P3, R43, R2.reuse, 0x1 ;  /* 0x000000022b247211 */ /* 0x080fe400078608ff */
[----:B------:R-:W-:Y:S02]  /*52c0*/  LEA.HI.X.SX32 R39, R41, R7, 0x1, P1 ;  /* 0x0000000729277211 */ /* 0x000fe400008f0eff */
[----:B------:R-:W-:Y:S02]  /*52d0*/  LEA R42, P1, R47, R2, 0x1 ;  /* 0x000000022f2a7211 */ /* 0x000fe400078208ff */
[----:B------:R-:W-:-:S02]  /*52e0*/  LEA R171, R10, R169, 0x2 ;  /* 0x000000a90aab7211 */ /* 0x000fc400078e10ff */
[-C--:B------:R-:W-:Y:S02]  /*52f0*/  LEA.HI.X.SX32 R37, R43, R7.reuse, 0x1, P3 ;  /* 0x000000072b257211 */ /* 0x080fe400018f0eff */
[-C--:B------:R-:W-:Y:S01]  /*5300*/  LEA R44, P0, R45, R2.reuse, 0x1 ;  /* 0x000000022d2c7211 */ /* 0x080fe200078008ff */
[----:B------:R-:W-:Y:S01]  /*5310*/  IMAD R173, R10, 0x4, R171 ;  /* 0x000000040aad7824 */ /* 0x000fe200078e02ab */
[-C--:B------:R-:W-:Y:S02]  /*5320*/  LEA R40, P3, R49, R2.reuse, 0x1 ;  /* 0x0000000231287211 */ /* 0x080fe400078608ff */
[-C--:B------:R-:W-:Y:S02]  /*5330*/  LEA.HI.X.SX32 R43, R47, R7.reuse, 0x1, P1 ;  /* 0x000000072f2b7211 */ /* 0x080fe400008f0eff */
[----:B------:R-:W-:Y:S02]  /*5340*/  LEA R48, P1, R53, R2, 0x1 ;  /* 0x0000000235307211 */ /* 0x000fe400078208ff */
[----:B------:R-:W-:-:S02]  /*5350*/  LEA.HI.X.SX32 R45, R45, R7, 0x1, P0 ;  /* 0x000000072d2d7211 */ /* 0x000fc400000f0eff */
[-C--:B------:R-:W-:Y:S02]  /*5360*/  LEA.HI.X.SX32 R41, R49, R7.reuse, 0x1, P3 ;  /* 0x0000000731297211 */ /* 0x080fe400018f0eff */
[-C--:B------:R-:W-:Y:S02]  /*5370*/  LEA R46, P0, R51, R2.reuse, 0x1 ;  /* 0x00000002332e7211 */ /* 0x080fe400078008ff */
[-C--:B------:R-:W-:Y:S02]  /*5380*/  LEA R50, P3, R65, R2.reuse, 0x1 ;  /* 0x0000000241327211 */ /* 0x080fe400078608ff */
[----:B------:R-:W-:Y:S02]  /*5390*/  LEA.HI.X.SX32 R49, R53, R7, 0x1, P1 ;  /* 0x0000000735317211 */ /* 0x000fe400008f0eff */
[----:B------:R-:W-:Y:S02]  /*53a0*/  LEA R64, P1, R11, R2, 0x1 ;  /* 0x000000020b407211 */ /* 0x000fe400078208ff */
[----:B------:R-:W-:-:S02]  /*53b0*/  LEA R175, R10, R173, 0x2 ;  /* 0x000000ad0aaf7211 */ /* 0x000fc400078e10ff */
[-C--:B------:R-:W-:Y:S02]  /*53c0*/  LEA.HI.X.SX32 R47, R51, R7.reuse, 0x1, P0 ;  /* 0x00000007332f7211 */ /* 0x080fe400000f0eff */
[-C--:B------:R-:W-:Y:S02]  /*53d0*/  LEA.HI.X.SX32 R51, R65, R7.reuse, 0x1, P3 ;  /* 0x0000000741337211 */ /* 0x080fe400018f0eff */
[----:B------:R-:W-:Y:S01]  /*53e0*/  LEA.HI.X.SX32 R65, R11, R7, 0x1, P1 ;  /* 0x000000070b417211 */ /* 0x000fe200008f0eff */
[C---:B------:R-:W-:Y:S01]  /*53f0*/  IMAD R11, R10.reuse, 0x4, R175 ;  /* 0x000000040a0b7824 */ /* 0x040fe200078e02af */
[-C--:B------:R-:W-:Y:S02]  /*5400*/  LEA R52, P0, R67, R2.reuse, 0x1 ;  /* 0x0000000243347211 */ /* 0x080fe400078008ff */
[----:B------:R-:W-:Y:S02]  /*5410*/  LEA R66, P3, R69, R2, 0x1 ;  /* 0x0000000245427211 */ /* 0x000fe400078608ff */
[----:B------:R-:W-:-:S02]  /*5420*/  LEA R177, R10, R11, 0x2 ;  /* 0x0000000b0ab17211 */ /* 0x000fc400078e10ff */
[-C--:B------:R-:W-:Y:S02]  /*5430*/  LEA.HI.X.SX32 R53, R67, R7.reuse, 0x1, P0 ;  /* 0x0000000743357211 */ /* 0x080fe400000f0eff */
[-C--:B------:R-:W-:Y:S01]  /*5440*/  LEA R68, P0, R71, R2.reuse, 0x1 ;  /* 0x0000000247447211 */ /* 0x080fe200078008ff */
[C---:B------:R-:W-:Y:S01]  /*5450*/  IMAD R179, R10.reuse, 0x4, R177 ;  /* 0x000000040ab37824 */ /* 0x040fe200078e02b1 */
[----:B------:R-:W-:Y:S02]  /*5460*/  LEA.HI.X.SX32 R67, R69, R7, 0x1, P3 ;  /* 0x0000000745437211 */ /* 0x000fe400018f0eff */
[-C--:B------:R-:W-:Y:S02]  /*5470*/  LEA R70, P1, R133, R2.reuse, 0x1 ;  /* 0x0000000285467211 */ /* 0x080fe400078208ff */
[----:B------:R-:W-:Y:S02]  /*5480*/  LEA R181, R10, R179, 0x2 ;  /* 0x000000b30ab57211 */ /* 0x000fe400078e10ff */
[----:B------:R-:W-:-:S02]  /*5490*/  LEA R132, P3, R135, R2, 0x1 ;  /* 0x0000000287847211 */ /* 0x000fc400078608ff */
[-C--:B------:R-:W-:Y:S01]  /*54a0*/  LEA.HI.X.SX32 R69, R71, R7.reuse, 0x1, P0 ;  /* 0x0000000747457211 */ /* 0x080fe200000f0eff */
[C---:B------:R-:W-:Y:S01]  /*54b0*/  IMAD R183, R10.reuse, 0x4, R181 ;  /* 0x000000040ab77824 */ /* 0x040fe200078e02b5 */
[----:B------:R-:W-:Y:S02]  /*54c0*/  LEA.HI.X.SX32 R71, R133, R7, 0x1, P1 ;  /* 0x0000000785477211 */ /* 0x000fe400008f0eff */
[-C--:B------:R-:W-:Y:S02]  /*54d0*/  LEA R134, P0, R145, R2.reuse, 0x1 ;  /* 0x0000000291867211 */ /* 0x080fe400078008ff */
[C---:B------:R-:W-:Y:S02]  /*54e0*/  LEA R185, R10.reuse, R183, 0x2 ;  /* 0x000000b70ab97211 */ /* 0x040fe400078e10ff */
[----:B------:R-:W-:Y:S02]  /*54f0*/  LEA.HI.X.SX32 R133, R135, R7, 0x1, P3 ;  /* 0x0000000787857211 */ /* 0x000fe400018f0eff */
[-C--:B------:R-:W-:Y:S01]  /*5500*/  LEA R144, P1, R147, R2.reuse, 0x1 ;  /* 0x0000000293907211 */ /* 0x080fe200078208ff */
[----:B------:R-:W-:Y:S01]  /*5510*/  IMAD R187, R10, 0x4, R185 ;  /* 0x000000040abb7824 */ /* 0x000fe200078e02b9 */
[----:B------:R-:W-:-:S02]  /*5520*/  LEA R146, P3, R149, R2, 0x1 ;  /* 0x0000000295927211 */ /* 0x000fc400078608ff */
[-C--:B------:R-:W-:Y:S02]  /*5530*/  LEA.HI.X.SX32 R135, R145, R7.reuse, 0x1, P0 ;  /* 0x0000000791877211 */ /* 0x080fe400000f0eff */
[-C--:B------:R-:W-:Y:S02]  /*5540*/  LEA.HI.X.SX32 R145, R147, R7.reuse, 0x1, P1 ;  /* 0x0000000793917211 */ /* 0x080fe400008f0eff */
[-C--:B------:R-:W-:Y:S02]  /*5550*/  LEA R148, P0, R151, R2.reuse, 0x1 ;  /* 0x0000000297947211 */ /* 0x080fe400078008ff */
[----:B------:R-:W-:Y:S02]  /*5560*/  LEA.HI.X.SX32 R147, R149, R7, 0x1, P3 ;  /* 0x0000000795937211 */ /* 0x000fe400018f0eff */
[-C--:B------:R-:W-:Y:S02]  /*5570*/  LEA R150, P1, R153, R2.reuse, 0x1 ;  /* 0x0000000299967211 */ /* 0x080fe400078208ff */
[----:B------:R-:W-:-:S02]  /*5580*/  LEA R152, P3, R155, R2, 0x1 ;  /* 0x000000029b987211 */ /* 0x000fc400078608ff */
[C---:B------:R-:W-:Y:S02]  /*5590*/  LEA R189, R10.reuse, R187, 0x2 ;  /* 0x000000bb0abd7211 */ /* 0x040fe400078e10ff */
[-C--:B------:R-:W-:Y:S02]  /*55a0*/  LEA.HI.X.SX32 R149, R151, R7.reuse, 0x1, P0 ;  /* 0x0000000797957211 */ /* 0x080fe400000f0eff */
[-C--:B------:R-:W-:Y:S01]  /*55b0*/  LEA.HI.X.SX32 R151, R153, R7.reuse, 0x1, P1 ;  /* 0x0000000799977211 */ /* 0x080fe200008f0eff */
[----:B------:R-:W-:Y:S01]  /*55c0*/  IMAD R191, R10, 0x4, R189 ;  /* 0x000000040abf7824 */ /* 0x000fe200078e02bd */
[-C--:B------:R-:W-:Y:S02]  /*55d0*/  LEA R154, P0, R167, R2.reuse, 0x1 ;  /* 0x00000002a79a7211 */ /* 0x080fe400078008ff */
[----:B------:R-:W-:Y:S02]  /*55e0*/  LEA.HI.X.SX32 R153, R155, R7, 0x1, P3 ;  /* 0x000000079b997211 */ /* 0x000fe400018f0eff */
[----:B------:R-:W-:-:S02]  /*55f0*/  LEA R166, P1, R169, R2, 0x1 ;  /* 0x00000002a9a67211 */ /* 0x000fc400078208ff */
[-C--:B------:R-:W-:Y:S02]  /*5600*/  LEA R168, P3, R171, R2.reuse, 0x1 ;  /* 0x00000002aba87211 */ /* 0x080fe400078608ff */
[-C--:B------:R-:W-:Y:S02]  /*5610*/  LEA.HI.X.SX32 R155, R167, R7.reuse, 0x1, P0 ;  /* 0x00000007a79b7211 */ /* 0x080fe400000f0eff */
[-C--:B------:R-:W-:Y:S02]  /*5620*/  LEA.HI.X.SX32 R167, R169, R7.reuse, 0x1, P1 ;  /* 0x00000007a9a77211 */ /* 0x080fe400008f0eff */
[-C--:B------:R-:W-:Y:S02]  /*5630*/  LEA R170, P0, R173, R2.reuse, 0x1 ;  /* 0x00000002adaa7211 */ /* 0x080fe400078008ff */
[----:B------:R-:W-:Y:S02]  /*5640*/  LEA.HI.X.SX32 R169, R171, R7, 0x1, P3 ;  /* 0x00000007aba97211 */ /* 0x000fe400018f0eff */
[----:B------:R-:W-:-:S02]  /*5650*/  LEA R172, P1, R175, R2, 0x1 ;  /* 0x00000002afac7211 */ /* 0x000fc400078208ff */
[-C--:B------:R-:W-:Y:S02]  /*5660*/  LEA R174, P3, R11, R2.reuse, 0x1 ;  /* 0x000000020bae7211 */ /* 0x080fe400078608ff */
[C---:B------:R-:W-:Y:S02]  /*5670*/  LEA R193, R10.reuse, R191, 0x2 ;  /* 0x000000bf0ac17211 */ /* 0x040fe400078e10ff */
[-C--:B------:R-:W-:Y:S02]  /*5680*/  LEA.HI.X.SX32 R171, R173, R7.reuse, 0x1, P0 ;  /* 0x00000007adab7211 */ /* 0x080fe400000f0eff */
[-C--:B------:R-:W-:Y:S02]  /*5690*/  LEA.HI.X.SX32 R173, R175, R7.reuse, 0x1, P1 ;  /* 0x00000007afad7211 */ /* 0x080fe400008f0eff */
[----:B------:R-:W-:Y:S01]  /*56a0*/  LEA.HI.X.SX32 R175, R11, R7, 0x1, P3 ;  /* 0x000000070baf7211 */ /* 0x000fe200018f0eff */
[----:B------:R-:W-:Y:S01]  /*56b0*/  IMAD R11, R10, 0x4, R193 ;  /* 0x000000040a0b7824 */ /* 0x000fe200078e02c1 */
[----:B------:R-:W-:-:S02]  /*56c0*/  LEA R176, P0, R177, R2, 0x1 ;  /* 0x00000002b1b07211 */ /* 0x000fc400078008ff */
[-C--:B------:R-:W-:Y:S02]  /*56d0*/  LEA R178, P1, R179, R2.reuse, 0x1 ;  /* 0x00000002b3b27211 */ /* 0x080fe400078208ff */
[C---:B------:R-:W-:Y:S02]  /*56e0*/  LEA R197, R10.reuse, R11, 0x2 ;  /* 0x0000000b0ac57211 */ /* 0x040fe400078e10ff */
[-C--:B------:R-:W-:Y:S02]  /*56f0*/  LEA.HI.X.SX32 R177, R177, R7.reuse, 0x1, P0 ;  /* 0x00000007b1b17211 */ /* 0x080fe400000f0eff */
[-C--:B------:R-:W-:Y:S01]  /*5700*/  LEA R182, P0, R183, R2.reuse, 0x1 ;  /* 0x00000002b7b67211 */ /* 0x080fe200078008ff */
[----:B------:R-:W-:Y:S01]  /*5710*/  IMAD R199, R10, 0x4, R197 ;  /* 0x000000040ac77824 */ /* 0x000fe200078e02c5 */
[----:B------:R-:W-:Y:S02]  /*5720*/  LEA R180, P3, R181, R2, 0x1 ;  /* 0x00000002b5b47211 */ /* 0x000fe400078608ff */
[----:B------:R-:W-:-:S02]  /*5730*/  LEA.HI.X.SX32 R183, R183, R7, 0x1, P0 ;  /* 0x00000007b7b77211 */ /* 0x000fc400000f0eff */
[C---:B------:R-:W-:Y:S02]  /*5740*/  LEA R201, R10.reuse, R199, 0x2 ;  /* 0x000000c70ac97211 */ /* 0x040fe400078e10ff */
[-C--:B------:R-:W-:Y:S02]  /*5750*/  LEA R188, P0, R189, R2.reuse, 0x1 ;  /* 0x00000002bdbc7211 */ /* 0x080fe400078008ff */
[-C--:B------:R-:W-:Y:S01]  /*5760*/  LEA.HI.X.SX32 R179, R179, R7.reuse, 0x1, P1 ;  /* 0x00000007b3b37211 */ /* 0x080fe200008f0eff */
[C---:B------:R-:W-:Y:S01]  /*5770*/  IMAD R203, R10.reuse, 0x4, R201 ;  /* 0x000000040acb7824 */ /* 0x040fe200078e02c9 */
[----:B------:R-:W-:Y:S02]  /*5780*/  LEA.HI.X.SX32 R189, R189, R7, 0x1, P0 ;  /* 0x00000007bdbd7211 */ /* 0x000fe400000f0eff */
[----:B------:R-:W-:Y:S02]  /*5790*/  LEA R194, P0, R11, R2, 0x1 ;  /* 0x000000020bc27211 */ /* 0x000fe400078008ff */
[----:B------:R-:W-:-:S02]  /*57a0*/  LEA R205, R10, R203, 0x2 ;  /* 0x000000cb0acd7211 */ /* 0x000fc400078e10ff */
[-C--:B------:R-:W-:Y:S02]  /*57b0*/  LEA R184, P1, R185, R2.reuse, 0x1 ;  /* 0x00000002b9b87211 */ /* 0x080fe400078208ff */
[-C--:B------:R-:W-:Y:S01]  /*57c0*/  LEA.HI.X.SX32 R181, R181, R7.reuse, 0x1, P3 ;  /* 0x00000007b5b57211 */ /* 0x080fe200018f0eff */
[C---:B------:R-:W-:Y:S01]  /*57d0*/  IMAD R207, R10.reuse, 0x4, R205 ;  /* 0x000000040acf7824 */ /* 0x040fe200078e02cd */
[----:B------:R-:W-:Y:S02]  /*57e0*/  LEA.HI.X.SX32 R195, R11, R7, 0x1, P0 ;  /* 0x000000070bc37211 */ /* 0x000fe400000f0eff */
[----:B------:R-:W-:Y:S02]  /*57f0*/  LEA R186, P3, R187, R2, 0x1 ;  /* 0x00000002bbba7211 */ /* 0x000fe400078608ff */
[----:B------:R-:W-:Y:S02]  /*5800*/  LEA R209, R10, R207, 0x2 ;  /* 0x000000cf0ad17211 */ /* 0x000fe400078e10ff */
[----:B------:R-:W-:-:S02]  /*5810*/  LEA.HI.X.SX32 R185, R185, R7, 0x1, P1 ;  /* 0x00000007b9b97211 */ /* 0x000fc400008f0eff */
[-C--:B------:R-:W-:Y:S01]  /*5820*/  LEA R190, P1, R191, R2.reuse, 0x1 ;  /* 0x00000002bfbe7211 */ /* 0x080fe200078208ff */
[C---:B------:R-:W-:Y:S01]  /*5830*/  IMAD R11, R10.reuse, 0x4, R209 ;  /* 0x000000040a0b7824 */ /* 0x040fe200078e02d1 */
[----:B------:R-:W-:Y:S02]  /*5840*/  LEA.HI.X.SX32 R187, R187, R7, 0x1, P3 ;  /* 0x00000007bbbb7211 */ /* 0x000fe400018f0eff */
[-C--:B------:R-:W-:Y:S02]  /*5850*/  LEA R192, P3, R193, R2.reuse, 0x1 ;  /* 0x00000002c1c07211 */ /* 0x080fe400078608ff */
[C---:B------:R-:W-:Y:S02]  /*5860*/  LEA R213, R10.reuse, R11, 0x2 ;  /* 0x0000000b0ad57211 */ /* 0x040fe400078e10ff */
[-C--:B------:R-:W-:Y:S02]  /*5870*/  LEA.HI.X.SX32 R191, R191, R7.reuse, 0x1, P1 ;  /* 0x00000007bfbf7211 */ /* 0x080fe400008f0eff */
[----:B------:R-:W-:Y:S01]  /*5880*/  LEA R196, P1, R197, R2, 0x1 ;  /* 0x00000002c5c47211 */ /* 0x000fe200078208ff */
[----:B------:R-:W-:Y:S01]  /*5890*/  IMAD R215, R10, 0x4, R213 ;  /* 0x000000040ad77824 */ /* 0x000fe200078e02d5 */
[----:B------:R-:W-:-:S02]  /*58a0*/  LEA.HI.X.SX32 R193, R193, R7, 0x1, P3 ;  /* 0x00000007c1c17211 */ /* 0x000fc400018f0eff */
[-C--:B------:R-:W-:Y:S02]  /*58b0*/  LEA R198, P3, R199, R2.reuse, 0x1 ;  /* 0x00000002c7c67211 */ /* 0x080fe400078608ff */
[-C--:B------:R-:W-:Y:S02]  /*58c0*/  LEA.HI.X.SX32 R197, R197, R7.reuse, 0x1, P1 ;  /* 0x00000007c5c57211 */ /* 0x080fe400008f0eff */
[-C--:B------:R-:W-:Y:S02]  /*58d0*/  LEA R200, P0, R201, R2.reuse, 0x1 ;  /* 0x00000002c9c87211 */ /* 0x080fe400078008ff */
[-C--:B------:R-:W-:Y:S02]  /*58e0*/  LEA R202, P1, R203, R2.reuse, 0x1 ;  /* 0x00000002cbca7211 */ /* 0x080fe400078208ff */
[----:B------:R-:W-:Y:S02]  /*58f0*/  LEA.HI.X.SX32 R199, R199, R7, 0x1, P3 ;  /* 0x00000007c7c77211 */ /* 0x000fe400018f0eff */
[----:B------:R-:W-:-:S02]  /*5900*/  LEA R204, P3, R205, R2, 0x1 ;  /* 0x00000002cdcc7211 */ /* 0x000fc400078608ff */
[----:B------:R-:W-:Y:S02]  /*5910*/  LEA.HI.X.SX32 R201, R201, R7, 0x1, P0 ;  /* 0x00000007c9c97211 */ /* 0x000fe400000f0eff */
[C---:B------:R-:W-:Y:S02]  /*5920*/  LEA R217, R10.reuse, R215, 0x2 ;  /* 0x000000d70ad97211 */ /* 0x040fe400078e10ff */
[----:B------:R-:W-:Y:S02]  /*5930*/  LEA.HI.X.SX32 R203, R203, R7, 0x1, P1 ;  /* 0x00000007cbcb7211 */ /* 0x000fe400008f0eff */
[-C--:B------:R-:W-:Y:S01]  /*5940*/  LEA R206, P0, R207, R2.reuse, 0x1 ;  /* 0x00000002cfce7211 */ /* 0x080fe200078008ff */
[----:B------:R-:W-:Y:S01]  /*5950*/  IMAD R164, R10, 0x4, R217 ;  /* 0x000000040aa47824 */ /* 0x000fe200078e02d9 */
[----:B------:R-:W-:Y:S02]  /*5960*/  LEA R208, P1, R209, R2, 0x1 ;  /* 0x00000002d1d07211 */ /* 0x000fe400078208ff */
[----:B------:R-:W-:-:S02]  /*5970*/  MOV R220, R130 ;  /* 0x0000008200dc7202 */ /* 0x000fc40000000f00 */
[----:B------:R-:W-:Y:S02]  /*5980*/  LEA.HI.X.SX32 R205, R205, R7, 0x1, P3 ;  /* 0x00000007cdcd7211 */ /* 0x000fe400018f0eff */
[----:B------:R-:W-:Y:S01]  /*5990*/  MOV R130, R93 ;  /* 0x0000005d00827202 */ /* 0x000fe20000000f00 */
[----:B------:R-:W-:Y:S01]  /*59a0*/  FMUL R93, R157, 8388608 ;  /* 0x4b0000009d5d7820 */ /* 0x000fe20000400000 */
[-C--:B------:R-:W-:Y:S02]  /*59b0*/  LEA R210, P3, R11, R2.reuse, 0x1 ;  /* 0x000000020bd27211 */ /* 0x080fe400078608ff */
[-C--:B------:R-:W-:Y:S02]  /*59c0*/  LEA.HI.X.SX32 R207, R207, R7.reuse, 0x1, P0 ;  /* 0x00000007cfcf7211 */ /* 0x080fe400000f0eff */
[----:B------:R-:W-:Y:S02]  /*59d0*/  LEA.HI.X.SX32 R209, R209, R7, 0x1, P1 ;  /* 0x00000007d1d17211 */ /* 0x000fe400008f0eff */
[----:B------:R-:W-:-:S02]  /*59e0*/  LEA R10, P0, R213, R2, 0x1 ;  /* 0x00000002d50a7211 */ /* 0x000fc400078008ff */
[----:B------:R-:W-:Y:S02]  /*59f0*/  FSETP.GEU.AND P5, PT, R157, 1.175494350822287508e-38, PT ;  /* 0x008000009d00780b */ /* 0x000fe40003fae000 */
[----:B------:R-:W-:Y:S02]  /*5a00*/  LEA R212, P1, R215, R2, 0x1 ;  /* 0x00000002d7d47211 */ /* 0x000fe400078208ff */
[-C--:B------:R-:W-:Y:S02]  /*5a10*/  LEA.HI.X.SX32 R211, R11, R7.reuse, 0x1, P3 ;  /* 0x000000070bd37211 */ /* 0x080fe400018f0eff */
[----:B------:R-:W-:Y:S02]  /*5a20*/  LEA.HI.X.SX32 R11, R213, R7, 0x1, P0 ;  /* 0x00000007d50b7211 */ /* 0x000fe400000f0eff */
[----:B------:R-:W-:Y:S02]  /*5a30*/  FSEL R93, R93, R157, !P5 ;  /* 0x0000009d5d5d7208 */ /* 0x000fe40006800000 */
[----:B------:R-:W-:-:S02]  /*5a40*/  LEA.HI.X.SX32 R213, R215, R7, 0x1, P1 ;  /* 0x00000007d7d57211 */ /* 0x000fc400008f0eff */
[----:B------:R-:W-:Y:S02]  /*5a50*/  FSETP.GT.AND P1, PT, |R156|, 8.50705917302346158658e+37, PT ;  /* 0x7e8000009c00780b */ /* 0x000fe40003f24200 */
[-C--:B------:R-:W-:Y:S02]  /*5a60*/  LEA R214, P3, R217, R2.reuse, 0x1 ;  /* 0x00000002d9d67211 */ /* 0x080fe400078608ff */
[----:B------:R-:W-:Y:S02]  /*5a70*/  LEA R216, P4, R164, R2, 0x1 ;  /* 0x00000002a4d87211 */ /* 0x000fe400078808ff */
[----:B------:R-:W-:Y:S02]  /*5a80*/  IADD3 R94, R93, -0x3f3504f3, RZ ;  /* 0xc0cafb0d5d5e7810 */ /* 0x000fe40007ffe0ff */
[----:B------:R-:W-:Y:S02]  /*5a90*/  FSETP.GEU.AND P6, PT, |R156|, 1.175494350822287508e-38, PT ;  /* 0x008000009c00780b */ /* 0x000fe40003fce200 */
[----:B------:R-:W-:-:S02]  /*5aa0*/  LEA.HI.X.SX32 R215, R217, R7, 0x1, P3 ;  /* 0x00000007d9d77211 */ /* 0x000fc400018f0eff */
[----:B------:R-:W-:Y:S01]  /*5ab0*/  LEA.HI.X.SX32 R217, R164, R7, 0x1, P4 ;  /* 0x00000007a4d97211 */ /* 0x000fe200020f0eff */
[----:B------:R-:W-:Y:S01]  /*5ac0*/  FMUL R7, R156, 8388608 ;  /* 0x4b0000009c077820 */ /* 0x000fe20000400000 */
[----:B------:R-:W-:Y:S01]  /*5ad0*/  LOP3.LUT R94, R94, 0xff800000, RZ, 0xc0, !PT ;  /* 0xff8000005e5e7812 */ /* 0x000fe200078ec0ff */
[----:B------:R-:W-:Y:S01]  /*5ae0*/  @P1 FMUL R111, R111, 0.25 ;  /* 0x3e8000006f6f1820 */ /* 0x000fe20000400000 */
[----:B------:R-:W-:Y:S01]  /*5af0*/  MOV R224, R117 ;  /* 0x0000007500e07202 */ /* 0x000fe20000000f00 */
[----:B------:R-:W-:Y:S01]  /*5b00*/  IMAD.MOV.U32 R117, RZ, RZ, R103 ;  /* 0x000000ffff757224 */ /* 0x000fe200078e0067 */
[C---:B------:R-:W-:Y:S01]  /*5b10*/  FSETP.GEU.AND P0, PT, R156.reuse, 1.175494350822287508e-38, PT ;  /* 0x008000009c00780b */ /* 0x040fe20003f0e000 */
[----:B------:R-:W0:Y:S01]  /*5b20*/  I2F R103, R94 ;  /* 0x0000005e00677306 */ /* 0x000e220000201400 */
[----:B------:R-:W-:Y:S01]  /*5b30*/  MOV R109, R158 ;  /* 0x0000009e006d7202 */ /* 0x000fe20000000f00 */
[----:B------:R-:W-:Y:S01]  /*5b40*/  @P1 FMUL R107, R107, 0.25 ;  /* 0x3e8000006b6b1820 */ /* 0x000fe20000400000 */
[----:B------:R-:W-:Y:S01]  /*5b50*/  FSEL R7, R7, R156, !P0 ;  /* 0x0000009c07077208 */ /* 0x000fe20004000000 */
[----:B------:R-:W-:Y:S01]  /*5b60*/  @P1 FMUL R156, R156, 0.25 ;  /* 0x3e8000009c9c1820 */ /* 0x000fe20000400000 */
[----:B------:R-:W-:Y:S01]  /*5b70*/  FSETP.GT.AND P4, PT, |R157|, 8.50705917302346158658e+37, PT ;  /* 0x7e8000009d00780b */ /* 0x000fe20003f84200 */
[----:B------:R-:W-:Y:S01]  /*5b80*/  @!P6 FMUL R111, R111, 16777216 ;  /* 0x4b8000006f6fe820 */ /* 0x000fe20000400000 */
[----:B------:R-:W-:Y:S01]  /*5b90*/  MOV R131, R102 ;  /* 0x0000006600837202 */ /* 0x000fe20000000f00 */
[----:B------:R-:W-:Y:S01]  /*5ba0*/  @!P6 FMUL R156, R156, 16777216 ;  /* 0x4b8000009c9ce820 */ /* 0x000fe20000400000 */
[----:B------:R-:W-:Y:S01]  /*5bb0*/  MOV R230, R104 ;  /* 0x0000006800e67202 */ /* 0x000fe20000000f00 */
[----:B------:R-:W-:Y:S01]  /*5bc0*/  FMUL R104, R109, 8388608 ;  /* 0x4b0000006d687820 */ /* 0x000fe20000400000 */
[----:B------:R-:W-:Y:S01]  /*5bd0*/  FSETP.GEU.AND P3, PT, |R157|, 1.175494350822287508e-38, PT ;  /* 0x008000009d00780b */ /* 0x000fe20003f6e200 */
[----:B------:R-:W1:Y:S01]  /*5be0*/  MUFU.RCP R102, R156 ;  /* 0x0000009c00667308 */ /* 0x000e620000001000 */
[----:B------:R-:W-:Y:S01]  /*5bf0*/  FSEL R2, RZ, -23, P5 ;  /* 0xc1b80000ff027808 */ /* 0x000fe20002800000 */
[----:B------:R-:W-:Y:S01]  /*5c00*/  @!P6 FMUL R107, R107, 16777216 ;  /* 0x4b8000006b6be820 */ /* 0x000fe20000400000 */
[----:B------:R-:W-:Y:S01]  /*5c10*/  FSETP.GEU.AND P5, PT, R109, 1.175494350822287508e-38, PT ;  /* 0x008000006d00780b */ /* 0x000fe20003fae000 */
[----:B------:R-:W-:Y:S01]  /*5c20*/  @P1 FMUL R115, R115, 0.25 ;  /* 0x3e80000073731820 */ /* 0x000fe20000400000 */
[----:B------:R-:W-:Y:S01]  /*5c30*/  MOV R164, R100 ;  /* 0x0000006400a47202 */ /* 0x000fe20000000f00 */
[----:B0-----:R-:W-:Y:S01]  /*5c40*/  FFMA.FTZ R2, R103, 1.1920928955078125e-07, R2 ;  /* 0x3400000067027823 */ /* 0x001fe20000010002 */
[----:B------:R-:W-:Y:S01]  /*5c50*/  FSEL R103, R104, R109, !P5 ;  /* 0x0000006d68677208 */ /* 0x000fe20006800000 */
[----:B------:R-:W-:Y:S01]  /*5c60*/  @P4 FMUL R157, R157, 0.25 ;  /* 0x3e8000009d9d4820 */ /* 0x000fe20000400000 */
[----:B------:R-:W-:Y:S01]  /*5c70*/  MOV R228, R99 ;  /* 0x0000006300e47202 */ /* 0x000fe20000000f00 */
[----:B------:R-:W-:Y:S01]  /*5c80*/  @P4 FMUL R113, R113, 0.25 ;  /* 0x3e80000071714820 */ /* 0x000fe20000400000 */
[----:B------:R-:W-:Y:S01]  /*5c90*/  IADD3 R104, R103, -0x3f3504f3, RZ ;  /* 0xc0cafb0d67687810 */ /* 0x000fe20007ffe0ff */
[----:B------:R-:W-:Y:S01]  /*5ca0*/  @P4 FMUL R112, R112, 0.25 ;  /* 0x3e80000070704820 */ /* 0x000fe20000400000 */
[----:B------:R-:W-:Y:S01]  /*5cb0*/  MOV R226, R95 ;  /* 0x0000005f00e27202 */ /* 0x000fe20000000f00 */
[----:B------:R-:W-:Y:S01]  /*5cc0*/  @P4 FMUL R218, R218, 0.25 ;  /* 0x3e800000dada4820 */ /* 0x000fe20000400000 */
[----:B------:R-:W-:Y:S01]  /*5cd0*/  LOP3.LUT R104, R104, 0xff800000, RZ, 0xc0, !PT ;  /* 0xff80000068687812 */ /* 0x000fe200078ec0ff */
[----:B------:R-:W-:Y:S01]  /*5ce0*/  @P4 FMUL R108, R108, 0.25 ;  /* 0x3e8000006c6c4820 */ /* 0x000fe20000400000 */
[----:B------:R-:W-:Y:S01]  /*5cf0*/  MOV R221, R97 ;  /* 0x0000006100dd7202 */ /* 0x000fe20000000f00 */
[----:B------:R-:W-:Y:S01]  /*5d00*/  @P4 FMUL R105, R105, 0.25 ;  /* 0x3e80000069694820 */ /* 0x000fe20000400000 */
[----:B------:R-:W-:Y:S01]  /*5d10*/  MOV R238, R163 ;  /* 0x000000a300ee7202 */ /* 0x000fe20000000f00 */
[----:B------:R-:W-:Y:S01]  /*5d20*/  @P4 FMUL R230, R230, 0.25 ;  /* 0x3e800000e6e64820 */ /* 0x000fe20000400000 */
[----:B------:R-:W-:Y:S01]  /*5d30*/  LOP3.LUT R3, R3, 0x70, RZ, 0xc0, !PT ;  /* 0x0000007003037812 */ /* 0x000fe200078ec0ff */
[----:B------:R-:W-:-:S02]  /*5d40*/  @P4 FMUL R118, R118, 0.25 ;  /* 0x3e80000076764820 */ /* 0x000fc40000400000 */
[----:B------:R-:W-:Y:S01]  /*5d50*/  @P4 FMUL R164, R164, 0.25 ;  /* 0x3e800000a4a44820 */ /* 0x000fe20000400000 */
[----:B------:R-:W-:Y:S01]  /*5d60*/  FSETP.GT.AND P4, PT, |R109|, 8.50705917302346158658e+37, PT ;  /* 0x7e8000006d00780b */ /* 0x000fe20003f84200 */
[----:B------:R-:W-:Y:S02]  /*5d70*/  @!P3 FMUL R157, R157, 16777216 ;  /* 0x4b8000009d9db820 */ /* 0x000fe40000400000 */
[----:B------:R-:W-:Y:S02]  /*5d80*/  @P1 FMUL R114, R114, 0.25 ;  /* 0x3e80000072721820 */ /* 0x000fe40000400000 */
[----:B------:R-:W-:Y:S02]  /*5d90*/  @P1 FMUL R110, R110, 0.25 ;  /* 0x3e8000006e6e1820 */ /* 0x000fe40000400000 */
[----:B------:R-:W-:Y:S02]  /*5da0*/  @P1 FMUL R106, R106, 0.25 ;  /* 0x3e8000006a6a1820 */ /* 0x000fe40000400000 */
[----:B------:R-:W-:-:S02]  /*5db0*/  @P1 FMUL R117, R117, 0.25 ;  /* 0x3e80000075751820 */ /* 0x000fc40000400000 */
[----:B------:R-:W-:Y:S01]  /*5dc0*/  @P1 FMUL R131, R131, 0.25 ;  /* 0x3e80000083831820 */ /* 0x000fe20000400000 */
[C---:B------:R-:W-:Y:S01]  /*5dd0*/  FSETP.GEU.AND P1, PT, |R109|.reuse, 1.175494350822287508e-38, PT ;  /* 0x008000006d00780b */ /* 0x040fe20003f2e200 */
[C---:B-1----:R-:W-:Y:S02]  /*5de0*/  FMUL R99, R102.reuse, R111 ;  /* 0x0000006f66637220 */ /* 0x042fe40000400000 */
[----:B------:R-:W-:Y:S01]  /*5df0*/  FMUL R95, R102, R107 ;  /* 0x0000006b665f7220 */ /* 0x000fe20000400000 */
[----:B------:R-:W0:Y:S01]  /*5e00*/  MUFU.RCP R111, R157 ;  /* 0x0000009d006f7308 */ /* 0x000e220000001000 */
[----:B------:R-:W-:Y:S02]  /*5e10*/  @!P6 FMUL R106, R106, 16777216 ;  /* 0x4b8000006a6ae820 */ /* 0x000fe40000400000 */
[----:B------:R-:W-:Y:S02]  /*5e20*/  @P4 FMUL R109, R109, 0.25 ;  /* 0x3e8000006d6d4820 */ /* 0x000fe40000400000 */
[----:B------:R-:W-:-:S02]  /*5e30*/  @P4 FMUL R119, R119, 0.25 ;  /* 0x3e80000077774820 */ /* 0x000fc40000400000 */
[----:B------:R-:W-:Y:S01]  /*5e40*/  @P4 FMUL R116, R116, 0.25 ;  /* 0x3e80000074744820 */ /* 0x000fe20000400000 */
[----:B------:R1:W2:Y:S01]  /*5e50*/  I2F R107, R104 ;  /* 0x00000068006b7306 */ /* 0x0002a20000201400 */
[----:B------:R-:W-:Y:S02]  /*5e60*/  @P4 FMUL R228, R228, 0.25 ;  /* 0x3e800000e4e44820 */ /* 0x000fe40000400000 */
[----:B------:R-:W-:Y:S02]  /*5e70*/  @P4 FMUL R227, R227, 0.25 ;  /* 0x3e800000e3e34820 */ /* 0x000fe40000400000 */
[----:B------:R-:W-:Y:S02]  /*5e80*/  @P4 FMUL R226, R226, 0.25 ;  /* 0x3e800000e2e24820 */ /* 0x000fe40000400000 */
[----:B------:R-:W-:Y:S02]  /*5e90*/  @P4 FMUL R225, R225, 0.25 ;  /* 0x3e800000e1e14820 */ /* 0x000fe40000400000 */
[----:B------:R-:W-:Y:S01]  /*5ea0*/  @P4 FMUL R222, R222, 0.25 ;  /* 0x3e800000dede4820 */ /* 0x000fe20000400000 */
[----:B-1----:R-:W-:Y:S01]  /*5eb0*/  IADD3 R104, R103, -R104, RZ ;  /* 0x8000006867687210 */ /* 0x002fe20007ffe0ff */
[----:B------:R-:W-:Y:S01]  /*5ec0*/  @P4 FMUL R220, R220, 0.25 ;  /* 0x3e800000dcdc4820 */ /* 0x000fe20000400000 */
[----:B------:R-:W-:Y:S01]  /*5ed0*/  FSETP.GT.AND P4, PT, |R229|, 8.50705917302346158658e+37, PT ;  /* 0x7e800000e500780b */ /* 0x000fe20003f84200 */
[----:B------:R-:W-:-:S02]  /*5ee0*/  @!P6 FMUL R117, R117, 16777216 ;  /* 0x4b8000007575e820 */ /* 0x000fc40000400000 */
[----:B------:R-:W-:Y:S01]  /*5ef0*/  FMUL R97, R102, R106 ;  /* 0x0000006a66617220 */ /* 0x000fe20000400000 */
[----:B------:R-:W-:Y:S01]  /*5f00*/  FSEL R106, RZ, -23, P5 ;  /* 0xc1b80000ff6a7808 */ /* 0x000fe20002800000 */
[----:B------:R-:W-:Y:S01]  /*5f10*/  @!P1 FMUL R109, R109, 16777216 ;  /* 0x4b8000006d6d9820 */ /* 0x000fe20000400000 */
[----:B------:R-:W-:Y:S01]  /*5f20*/  FSETP.GEU.AND P5, PT, R229, 1.175494350822287508e-38, PT ;  /* 0x00800000e500780b */ /* 0x000fe20003fae000 */
[----:B------:R-:W-:Y:S02]  /*5f30*/  @!P3 FMUL R105, R105, 16777216 ;  /* 0x4b8000006969b820 */ /* 0x000fe40000400000 */
[----:B------:R-:W-:Y:S01]  /*5f40*/  @!P3 FMUL R113, R113, 16777216 ;  /* 0x4b8000007171b820 */ /* 0x000fe20000400000 */
[----:B------:R-:W1:Y:S01]  /*5f50*/  MUFU.RCP R233, R109 ;  /* 0x0000006d00e97308 */ /* 0x000e620000001000 */
[----:B------:R-:W-:Y:S02]  /*5f60*/  @!P3 FMUL R112, R112, 16777216 ;  /* 0x4b8000007070b820 */ /* 0x000fe40000400000 */
[----:B------:R-:W-:-:S02]  /*5f70*/  @!P3 FMUL R218, R218, 16777216 ;  /* 0x4b800000dadab820 */ /* 0x000fc40000400000 */
[----:B------:R-:W-:Y:S02]  /*5f80*/  @!P3 FMUL R108, R108, 16777216 ;  /* 0x4b8000006c6cb820 */ /* 0x000fe40000400000 */
[----:B------:R-:W-:Y:S02]  /*5f90*/  @!P3 FMUL R230, R230, 16777216 ;  /* 0x4b800000e6e6b820 */ /* 0x000fe40000400000 */
[----:B------:R-:W-:Y:S02]  /*5fa0*/  @!P3 FMUL R118, R118, 16777216 ;  /* 0x4b8000007676b820 */ /* 0x000fe40000400000 */
[----:B------:R-:W-:Y:S01]  /*5fb0*/  @!P3 FMUL R164, R164, 16777216 ;  /* 0x4b800000a4a4b820 */ /* 0x000fe20000400000 */
[----:B------:R-:W-:Y:S01]  /*5fc0*/  FSETP.GEU.AND P3, PT, |R229|, 1.175494350822287508e-38, PT ;  /* 0x00800000e500780b */ /* 0x000fe20003f6e200 */
[----:B------:R-:W-:Y:S02]  /*5fd0*/  FMUL R100, R102, R117 ;  /* 0x0000007566647220 */ /* 0x000fe40000400000 */
[----:B0-----:R-:W-:-:S02]  /*5fe0*/  FMUL R117, R111, R105 ;  /* 0x000000696f757220 */ /* 0x001fc40000400000 */
[----:B--2---:R-:W-:Y:S02]  /*5ff0*/  FFMA.FTZ R105, R107, 1.1920928955078125e-07, R106 ;  /* 0x340000006b697823 */ /* 0x004fe4000001006a */
[----:B------:R-:W-:Y:S02]  /*6000*/  FMUL R106, R229, 8388608 ;  /* 0x4b000000e56a7820 */ /* 0x000fe40000400000 */
[----:B------:R-:W-:Y:S02]  /*6010*/  @!P6 FMUL R115, R115, 16777216 ;  /* 0x4b8000007373e820 */ /* 0x000fe40000400000 */
[----:B------:R-:W-:Y:S01]  /*6020*/  @!P6 FMUL R114, R114, 16777216 ;  /* 0x4b8000007272e820 */ /* 0x000fe20000400000 */
[----:B------:R-:W-:Y:S01]  /*6030*/  FSEL R106, R106, R229, !P5 ;  /* 0x000000e56a6a7208 */ /* 0x000fe20006800000 */
[----:B------:R-:W-:Y:S02]  /*6040*/  @!P6 FMUL R110, R110, 16777216 ;  /* 0x4b8000006e6ee820 */ /* 0x000fe40000400000 */
[----:B------:R-:W-:Y:S01]  /*6050*/  @P4 FMUL R229, R229, 0.25 ;  /* 0x3e800000e5e54820 */ /* 0x000fe20000400000 */
[----:B------:R-:W-:Y:S01]  /*6060*/  IADD3 R107, R106, -0x3f3504f3, RZ ;  /* 0xc0cafb0d6a6b7810 */ /* 0x000fe20007ffe0ff */
[----:B------:R-:W-:-:S02]  /*6070*/  @!P6 FMUL R131, R131, 16777216 ;  /* 0x4b8000008383e820 */ /* 0x000fc40000400000 */
[----:B------:R-:W-:Y:S01]  /*6080*/  @!P1 FMUL R225, R225, 16777216 ;  /* 0x4b800000e1e19820 */ /* 0x000fe20000400000 */
[----:B------:R-:W-:Y:S01]  /*6090*/  LOP3.LUT R107, R107, 0xff800000, RZ, 0xc0, !PT ;  /* 0xff8000006b6b7812 */ /* 0x000fe200078ec0ff */
[C---:B------:R-:W-:Y:S02]  /*60a0*/  FMUL R96, R102.reuse, R115 ;  /* 0x0000007366607220 */ /* 0x040fe40000400000 */
[C---:B------:R-:W-:Y:S01]  /*60b0*/  FMUL R98, R102.reuse, R114 ;  /* 0x0000007266627220 */ /* 0x040fe20000400000 */
[----:B------:R-:W-:Y:S01]  /*60c0*/  FSEL R114, RZ, -23, P5 ;  /* 0xc1b80000ff727808 */ /* 0x000fe20002800000 */
[----:B------:R-:W-:Y:S01]  /*60d0*/  FMUL R101, R102, R110 ;  /* 0x0000006e66657220 */ /* 0x000fe20000400000 */
[----:B------:R-:W-:Y:S01]  /*60e0*/  FSETP.GEU.AND P5, PT, R160, 1.175494350822287508e-38, PT ;  /* 0x00800000a000780b */ /* 0x000fe20003fae000 */
[----:B------:R-:W-:Y:S01]  /*60f0*/  @!P1 FMUL R119, R119, 16777216 ;  /* 0x4b80000077779820 */ /* 0x000fe20000400000 */
[----:B------:R-:W-:Y:S01]  /*6100*/  I2F R231, R107 ;  /* 0x0000006b00e77306 */ /* 0x000fe20000201400 */
[----:B------:R-:W-:Y:S01]  /*6110*/  @!P3 FMUL R229, R229, 16777216 ;  /* 0x4b800000e5e5b820 */ /* 0x000fe20000400000 */
[----:B------:R-:W-:Y:S01]  /*6120*/  F2FP.PACK_AB R99, R96, R99 ;  /* 0x000000636063723e */ /* 0x000fe200000000ff */
[----:B------:R-:W-:-:S02]  /*6130*/  FMUL R102, R102, R131 ;  /* 0x0000008366667220 */ /* 0x000fc40000400000 */
[C---:B------:R-:W-:Y:S02]  /*6140*/  FMUL R131, R111.reuse, R113 ;  /* 0x000000716f837220 */ /* 0x040fe40000400000 */
[C---:B------:R-:W-:Y:S02]  /*6150*/  FMUL R158, R111.reuse, R218 ;  /* 0x000000da6f9e7220 */ /* 0x040fe40000400000 */
[----:B------:R-:W-:Y:S02]  /*6160*/  FMUL R218, R111, R108 ;  /* 0x0000006c6fda7220 */ /* 0x000fe40000400000 */
[----:B-1----:R-:W-:Y:S01]  /*6170*/  FMUL R113, R233, R225 ;  /* 0x000000e1e9717220 */ /* 0x002fe20000400000 */
[----:B------:R-:W-:Y:S01]  /*6180*/  F2FP.PACK_AB R131, R131, R158 ;  /* 0x0000009e8383723e */ /* 0x000fe200000000ff */
[----:B------:R-:W-:Y:S01]  /*6190*/  FMUL R108, R233, R119 ;  /* 0x00000077e96c7220 */ /* 0x000fe20000400000 */
[----:B------:R-:W0:Y:S01]  /*61a0*/  MUFU.RCP R225, R229 ;  /* 0x000000e500e17308 */ /* 0x000e220000001000 */
[----:B------:R-:W-:-:S02]  /*61b0*/  FMUL R119, R160, 8388608 ;  /* 0x4b000000a0777820 */ /* 0x000fc40000400000 */
[----:B------:R-:W-:Y:S02]  /*61c0*/  @P4 FMUL R224, R224, 0.25 ;  /* 0x3e800000e0e04820 */ /* 0x000fe40000400000 */
[----:B------:R-:W-:Y:S01]  /*61d0*/  @P4 FMUL R223, R223, 0.25 ;  /* 0x3e800000dfdf4820 */ /* 0x000fe20000400000 */
[----:B------:R-:W-:Y:S01]  /*61e0*/  FSEL R156, R119, R160, !P5 ;  /* 0x000000a0779c7208 */ /* 0x000fe20006800000 */
[----:B------:R-:W-:Y:S02]  /*61f0*/  @P4 FMUL R221, R221, 0.25 ;  /* 0x3e800000dddd4820 */ /* 0x000fe40000400000 */
[----:B------:R-:W-:Y:S01]  /*6200*/  @P4 FMUL R219, R219, 0.25 ;  /* 0x3e800000dbdb4820 */ /* 0x000fe20000400000 */
[----:B------:R-:W-:Y:S01]  /*6210*/  IADD3 R119, R156, -0x3f3504f3, RZ ;  /* 0xc0cafb0d9c777810 */ /* 0x000fe20007ffe0ff */
[----:B------:R-:W-:Y:S02]  /*6220*/  @P4 FMUL R130, R130, 0.25 ;  /* 0x3e80000082824820 */ /* 0x000fe40000400000 */
[----:B------:R-:W-:Y:S01]  /*6230*/  @P4 FMUL R92, R92, 0.25 ;  /* 0x3e8000005c5c4820 */ /* 0x000fe20000400000 */
[----:B------:R-:W-:Y:S01]  /*6240*/  LOP3.LUT R119, R119, 0xff800000, RZ, 0xc0, !PT ;  /* 0xff80000077777812 */ /* 0x000fe200078ec0ff */
[----:B------:R-:W-:-:S02]  /*6250*/  @P4 FMUL R129, R129, 0.25 ;  /* 0x3e80000081814820 */ /* 0x000fc40000400000 */
[----:B------:R-:W-:Y:S01]  /*6260*/  @P4 FMUL R128, R128, 0.25 ;  /* 0x3e80000080804820 */ /* 0x000fe20000400000 */
[----:B------:R-:W-:Y:S01]  /*6270*/  FSETP.GT.AND P4, PT, |R160|, 8.50705917302346158658e+37, PT ;  /* 0x7e800000a000780b */ /* 0x000fe20003f84200 */
[----:B------:R-:W-:Y:S02]  /*6280*/  @!P1 FMUL R226, R226, 16777216 ;  /* 0x4b800000e2e29820 */ /* 0x000fe40000400000 */
[----:B------:R-:W-:Y:S02]  /*6290*/  @!P1 FMUL R116, R116, 16777216 ;  /* 0x4b80000074749820 */ /* 0x000fe40000400000 */
[----:B------:R-:W-:Y:S02]  /*62a0*/  FMUL R159, R111, R112 ;  /* 0x000000706f9f7220 */ /* 0x000fe40000400000 */
[----:B------:R-:W-:Y:S02]  /*62b0*/  @!P1 FMUL R228, R228, 16777216 ;  /* 0x4b800000e4e49820 */ /* 0x000fe40000400000 */
[----:B------:R-:W-:-:S02]  /*62c0*/  @!P1 FMUL R227, R227, 16777216 ;  /* 0x4b800000e3e39820 */ /* 0x000fc40000400000 */
[----:B------:R-:W-:Y:S02]  /*62d0*/  @!P1 FMUL R222, R222, 16777216 ;  /* 0x4b800000dede9820 */ /* 0x000fe40000400000 */
[----:B------:R-:W-:Y:S01]  /*62e0*/  @!P1 FMUL R220, R220, 16777216 ;  /* 0x4b800000dcdc9820 */ /* 0x000fe20000400000 */
[----:B------:R-:W-:Y:S01]  /*62f0*/  FSETP.GEU.AND P1, PT, |R160|, 1.175494350822287508e-38, PT ;  /* 0x00800000a000780b */ /* 0x000fe20003f2e200 */
[----:B------:R-:W-:Y:S01]  /*6300*/  FMUL R112, R233, R226 ;  /* 0x000000e2e9707220 */ /* 0x000fe20000400000 */
[----:B------:R-:W-:Y:S01]  /*6310*/  MOV R226, R161 ;  /* 0x000000a100e27202 */ /* 0x000fe20000000f00 */
[----:B------:R-:W-:Y:S02]  /*6320*/  @!P3 FMUL R221, R221, 16777216 ;  /* 0x4b800000ddddb820 */ /* 0x000fe40000400000 */
[----:B------:R-:W-:Y:S02]  /*6330*/  @!P3 FMUL R129, R129, 16777216 ;  /* 0x4b8000008181b820 */ /* 0x000fe40000400000 */
[----:B------:R-:W-:-:S02]  /*6340*/  FMUL R109, R233, R116 ;  /* 0x00000074e96d7220 */ /* 0x000fc40000400000 */
[----:B------:R-:W-:Y:S02]  /*6350*/  FMUL R116, R233, R220 ;  /* 0x000000dce9747220 */ /* 0x000fe40000400000 */
[C---:B------:R-:W-:Y:S02]  /*6360*/  FMUL R157, R111.reuse, R230 ;  /* 0x000000e66f9d7220 */ /* 0x040fe40000400000 */
[----:B------:R-:W-:Y:S01]  /*6370*/  FMUL R118, R111, R118 ;  /* 0x000000766f767220 */ /* 0x000fe20000400000 */
[----:B------:R-:W-:Y:S01]  /*6380*/  F2FP.PACK_AB R116, R113, R116 ;  /* 0x000000747174723e */ /* 0x000fe200000000ff */
[----:B------:R-:W-:Y:S02]  /*6390*/  FMUL R164, R111, R164 ;  /* 0x000000a46fa47220 */ /* 0x000fe40000400000 */
[----:B------:R-:W-:Y:S02]  /*63a0*/  @!P3 FMUL R224, R224, 16777216 ;  /* 0x4b800000e0e0b820 */ /* 0x000fe40000400000 */
[----:B------:R-:W-:-:S02]  /*63b0*/  @!P3 FMUL R223, R223, 16777216 ;  /* 0x4b800000dfdfb820 */ /* 0x000fc40000400000 */
[----:B0-----:R-:W-:Y:S02]  /*63c0*/  FMUL R220, R225, R221 ;  /* 0x000000dde1dc7220 */ /* 0x001fe40000400000 */
[C---:B------:R-:W-:Y:S02]  /*63d0*/  FMUL R111, R233.reuse, R228 ;  /* 0x000000e4e96f7220 */ /* 0x040fe40000400000 */
[----:B------:R-:W-:Y:S01]  /*63e0*/  FMUL R110, R233, R227 ;  /* 0x000000e3e96e7220 */ /* 0x000fe20000400000 */
[----:B------:R-:W-:Y:S01]  /*63f0*/  FSEL R227, RZ, -23, P5 ;  /* 0xc1b80000ffe37808 */ /* 0x000fe20002800000 */
[----:B------:R-:W-:Y:S01]  /*6400*/  @!P3 FMUL R219, R219, 16777216 ;  /* 0x4b800000dbdbb820 */ /* 0x000fe20000400000 */
[----:B------:R0:W1:Y:S01]  /*6410*/  I2F R228, R119 ;  /* 0x0000007700e47306 */ /* 0x0000620000201400 */
[----:B------:R-:W-:Y:S01]  /*6420*/  @!P3 FMUL R130, R130, 16777216 ;  /* 0x4b8000008282b820 */ /* 0x000fe20000400000 */
[----:B------:R-:W-:Y:S01]  /*6430*/  FSETP.GEU.AND P5, PT, R226, 1.175494350822287508e-38, PT ;  /* 0x00800000e200780b */ /* 0x000fe20003fae000 */
[----:B------:R-:W-:Y:S01]  /*6440*/  @!P3 FMUL R92, R92, 16777216 ;  /* 0x4b8000005c5cb820 */ /* 0x000fe20000400000 */
[----:B------:R-:W-:Y:S01]  /*6450*/  F2FP.PACK_AB R111, R108, R111 ;  /* 0x0000006f6c6f723e */ /* 0x000fe200000000ff */
[----:B------:R-:W-:-:S02]  /*6460*/  FMUL R221, R225, R129 ;  /* 0x00000081e1dd7220 */ /* 0x000fc40000400000 */
[----:B------:R-:W-:Y:S01]  /*6470*/  @!P3 FMUL R128, R128, 16777216 ;  /* 0x4b8000008080b820 */ /* 0x000fe20000400000 */
[C---:B------:R-:W-:Y:S01]  /*6480*/  FSETP.GEU.AND P3, PT, |R226|.reuse, 1.175494350822287508e-38, PT ;  /* 0x00800000e200780b */ /* 0x040fe20003f6e200 */
[----:B------:R-:W-:Y:S01]  /*6490*/  FMUL R129, R226, 8388608 ;  /* 0x4b000000e2817820 */ /* 0x000fe20000400000 */
[----:B0-----:R-:W-:Y:S01]  /*64a0*/  IADD3 R119, R156, -R119, RZ ;  /* 0x800000779c777210 */ /* 0x001fe20007ffe0ff */
[----:B------:R-:W-:Y:S02]  /*64b0*/  FMUL R115, R233, R222 ;  /* 0x000000dee9737220 */ /* 0x000fe40000400000 */
[C---:B------:R-:W-:Y:S02]  /*64c0*/  FMUL R161, R225.reuse, R224 ;  /* 0x000000e0e1a17220 */ /* 0x040fe40000400000 */
[C---:B------:R-:W-:Y:S02]  /*64d0*/  FMUL R222, R225.reuse, R223 ;  /* 0x000000dfe1de7220 */ /* 0x040fe40000400000 */
[----:B------:R-:W-:-:S02]  /*64e0*/  FMUL R223, R225, R219 ;  /* 0x000000dbe1df7220 */ /* 0x000fc40000400000 */
[C---:B------:R-:W-:Y:S02]  /*64f0*/  FMUL R130, R225.reuse, R130 ;  /* 0x00000082e1827220 */ /* 0x040fe40000400000 */
[C---:B------:R-:W-:Y:S02]  /*6500*/  FMUL R224, R225.reuse, R92 ;  /* 0x0000005ce1e07220 */ /* 0x040fe40000400000 */
[----:B------:R-:W-:Y:S02]  /*6510*/  @P4 FMUL R160, R160, 0.25 ;  /* 0x3e800000a0a04820 */ /* 0x000fe40000400000 */
[----:B------:R-:W-:Y:S01]  /*6520*/  FMUL R225, R225, R128 ;  /* 0x00000080e1e17220 */ /* 0x000fe20000400000 */
[----:B------:R-:W-:Y:S01]  /*6530*/  FSEL R128, R129, R226, !P5 ;  /* 0x000000e281807208 */ /* 0x000fe20006800000 */
[----:B------:R-:W-:Y:S02]  /*6540*/  @!P1 FMUL R160, R160, 16777216 ;  /* 0x4b800000a0a09820 */ /* 0x000fe40000400000 */
[----:B------:R-:W-:Y:S01]  /*6550*/  @P4 FMUL R123, R123, 0.25 ;  /* 0x3e8000007b7b4820 */ /* 0x000fe20000400000 */
[----:B------:R-:W-:Y:S01]  /*6560*/  IADD3 R129, R128, -0x3f3504f3, RZ ;  /* 0xc0cafb0d80817810 */ /* 0x000fe20007ffe0ff */
[----:B------:R-:W0:Y:S01]  /*6570*/  MUFU.RCP R219, R160 ;  /* 0x000000a000db7308 */ /* 0x000e220000001000 */
[----:B------:R-:W-:-:S02]  /*6580*/  @P4 FMUL R122, R122, 0.25 ;  /* 0x3e8000007a7a4820 */ /* 0x000fc40000400000 */
[----:B------:R-:W-:Y:S01]  /*6590*/  @P4 FMUL R127, R127, 0.25 ;  /* 0x3e8000007f7f4820 */ /* 0x000fe20000400000 */
[----:B------:R-:W-:Y:S01]  /*65a0*/  LOP3.LUT R129, R129, 0xff800000, RZ, 0xc0, !PT ;  /* 0xff80000081817812 */ /* 0x000fe200078ec0ff */
[----:B------:R-:W-:Y:S02]  /*65b0*/  @P4 FMUL R126, R126, 0.25 ;  /* 0x3e8000007e7e4820 */ /* 0x000fe40000400000 */
[----:B------:R-:W-:Y:S02]  /*65c0*/  @P4 FMUL R91, R91, 0.25 ;  /* 0x3e8000005b5b4820 */ /* 0x000fe40000400000 */
[----:B------:R-:W-:Y:S02]  /*65d0*/  @P4 FMUL R90, R90, 0.25 ;  /* 0x3e8000005a5a4820 */ /* 0x000fe40000400000 */
[----:B------:R-:W-:Y:S02]  /*65e0*/  @P4 FMUL R87, R87, 0.25 ;  /* 0x3e80000057574820 */ /* 0x000fe40000400000 */
[----:B------:R-:W-:Y:S01]  /*65f0*/  @P4 FMUL R86, R86, 0.25 ;  /* 0x3e80000056564820 */ /* 0x000fe20000400000 */
[----:B------:R-:W-:Y:S01]  /*6600*/  FSETP.GT.AND P4, PT, |R226|, 8.50705917302346158658e+37, PT ;  /* 0x7e800000e200780b */ /* 0x000fe20003f84200 */
[----:B-1----:R-:W-:-:S02]  /*6610*/  FFMA.FTZ R92, R228, 1.1920928955078125e-07, R227 ;  /* 0x34000000e45c7823 */ /* 0x002fc400000100e3 */
[----:B------:R1:W2:Y:S01]  /*6620*/  I2F R227, R129 ;  /* 0x0000008100e37306 */ /* 0x0002a20000201400 */
[----:B------:R-:W-:Y:S02]  /*6630*/  @!P1 FMUL R122, R122, 16777216 ;  /* 0x4b8000007a7a9820 */ /* 0x000fe40000400000 */
[----:B------:R-:W-:Y:S02]  /*6640*/  @!P1 FMUL R127, R127, 16777216 ;  /* 0x4b8000007f7f9820 */ /* 0x000fe40000400000 */
[----:B------:R-:W-:Y:S02]  /*6650*/  @!P1 FMUL R126, R126, 16777216 ;  /* 0x4b8000007e7e9820 */ /* 0x000fe40000400000 */
[----:B------:R-:W-:Y:S02]  /*6660*/  @!P1 FMUL R90, R90, 16777216 ;  /* 0x4b8000005a5a9820 */ /* 0x000fe40000400000 */
[----:B------:R-:W-:Y:S01]  /*6670*/  IMAD.MOV.U32 R229, RZ, RZ, R162 ;  /* 0x000000ffffe57224 */ /* 0x000fe200078e00a2 */
[----:B------:R-:W-:Y:S01]  /*6680*/  FSEL R162, RZ, -23, P5 ;  /* 0xc1b80000ffa27808 */ /* 0x000fe20002800000 */
[----:B------:R-:W-:Y:S01]  /*6690*/  @!P1 FMUL R123, R123, 16777216 ;  /* 0x4b8000007b7b9820 */ /* 0x000fe20000400000 */
[----:B-1----:R-:W-:Y:S01]  /*66a0*/  IADD3 R129, R128, -R129, RZ ;  /* 0x8000008180817210 */ /* 0x002fe20007ffe0ff */
[----:B------:R-:W-:Y:S01]  /*66b0*/  @!P1 FMUL R91, R91, 16777216 ;  /* 0x4b8000005b5b9820 */ /* 0x000fe20000400000 */
[----:B------:R-:W-:Y:S01]  /*66c0*/  FSETP.GEU.AND P5, PT, R229, 1.175494350822287508e-38, PT ;  /* 0x00800000e500780b */ /* 0x000fe20003fae000 */
[----:B------:R-:W-:-:S02]  /*66d0*/  @!P1 FMUL R87, R87, 16777216 ;  /* 0x4b80000057579820 */ /* 0x000fc40000400000 */
[----:B0-----:R-:W-:Y:S01]  /*66e0*/  FMUL R160, R219, R122 ;  /* 0x0000007adba07220 */ /* 0x001fe20000400000 */
[----:B------:R-:W-:Y:S01]  /*66f0*/  FSEL R233, RZ, -23, P5 ;  /* 0xc1b80000ffe97808 */ /* 0x000fe20002800000 */
[----:B------:R-:W-:Y:S02]  /*6700*/  @P4 FMUL R226, R226, 0.25 ;  /* 0x3e800000e2e24820 */ /* 0x000fe40000400000 */
[----:B------:R-:W-:Y:S01]  /*6710*/  @!P1 FMUL R86, R86, 16777216 ;  /* 0x4b80000056569820 */ /* 0x000fe20000400000 */
[----:B------:R-:W-:Y:S01]  /*6720*/  FSETP.GT.AND P1, PT, |R229|, 8.50705917302346158658e+37, PT ;  /* 0x7e800000e500780b */ /* 0x000fe20003f24200 */
[C---:B------:R-:W-:Y:S02]  /*6730*/  FMUL R122, R219.reuse, R127 ;  /* 0x0000007fdb7a7220 */ /* 0x040fe40000400000 */
[C---:B------:R-:W-:Y:S02]  /*6740*/  FMUL R127, R219.reuse, R126 ;  /* 0x0000007edb7f7220 */ /* 0x040fe40000400000 */
[----:B------:R-:W-:-:S02]  /*6750*/  FMUL R126, R219, R90 ;  /* 0x0000005adb7e7220 */ /* 0x000fc40000400000 */
[C---:B------:R-:W-:Y:S02]  /*6760*/  FMUL R123, R219.reuse, R123 ;  /* 0x0000007bdb7b7220 */ /* 0x040fe40000400000 */
[C---:B------:R-:W-:Y:S02]  /*6770*/  FMUL R91, R219.reuse, R91 ;  /* 0x0000005bdb5b7220 */ /* 0x040fe40000400000 */
[----:B------:R-:W-:Y:S01]  /*6780*/  FMUL R90, R219, R87 ;  /* 0x00000057db5a7220 */ /* 0x000fe20000400000 */
[----:B------:R-:W-:Y:S01]  /*6790*/  F2FP.PACK_AB R123, R123, R122 ;  /* 0x0000007a7b7b723e */ /* 0x000fe200000000ff */
[----:B------:R-:W-:Y:S02]  /*67a0*/  @!P3 FMUL R226, R226, 16777216 ;  /* 0x4b800000e2e2b820 */ /* 0x000fe40000400000 */
[----:B------:R-:W-:Y:S01]  /*67b0*/  FMUL R219, R219, R86 ;  /* 0x00000056dbdb7220 */ /* 0x000fe20000400000 */
[----:B------:R-:W-:Y:S01]  /*67c0*/  F2FP.PACK_AB R122, R91, R90 ;  /* 0x0000005a5b7a723e */ /* 0x000fe200000000ff */
[----:B--2---:R-:W-:Y:S01]  /*67d0*/  FFMA.FTZ R86, R227, 1.1920928955078125e-07, R162 ;  /* 0x34000000e3567823 */ /* 0x004fe200000100a2 */
[----:B------:R-:W0:Y:S01]  /*67e0*/  MUFU.RCP R232, R226 ;  /* 0x000000e200e87308 */ /* 0x000e220000001000 */
[----:B------:R-:W-:-:S02]  /*67f0*/  FMUL R162, R229, 8388608 ;  /* 0x4b000000e5a27820 */ /* 0x000fc40000400000 */
[----:B------:R-:W-:Y:S02]  /*6800*/  @P4 FMUL R121, R121, 0.25 ;  /* 0x3e80000079794820 */ /* 0x000fe40000400000 */
[----:B------:R-:W-:Y:S01]  /*6810*/  @P4 FMUL R120, R120, 0.25 ;  /* 0x3e80000078784820 */ /* 0x000fe20000400000 */
[----:B------:R-:W-:Y:S01]  /*6820*/  FSEL R162, R162, R229, !P5 ;  /* 0x000000e5a2a27208 */ /* 0x000fe20006800000 */
[----:B------:R-:W-:Y:S01]  /*6830*/  @P4 FMUL R125, R125, 0.25 ;  /* 0x3e8000007d7d4820 */ /* 0x000fe20000400000 */
[----:B------:R-:W-:Y:S01]  /*6840*/  FSETP.GEU.AND P5, PT, |R229|, 1.175494350822287508e-38, PT ;  /* 0x00800000e500780b */ /* 0x000fe20003fae200 */
[----:B------:R-:W-:Y:S01]  /*6850*/  @P4 FMUL R124, R124, 0.25 ;  /* 0x3e8000007c7c4820 */ /* 0x000fe20000400000 */
[----:B------:R-:W-:Y:S01]  /*6860*/  IADD3 R87, R162, -0x3f3504f3, RZ ;  /* 0xc0cafb0da2577810 */ /* 0x000fe20007ffe0ff */
[----:B------:R-:W-:Y:S02]  /*6870*/  @P4 FMUL R89, R89, 0.25 ;  /* 0x3e80000059594820 */ /* 0x000fe40000400000 */
[----:B------:R-:W-:Y:S01]  /*6880*/  @P4 FMUL R88, R88, 0.25 ;  /* 0x3e80000058584820 */ /* 0x000fe20000400000 */
[----:B------:R-:W-:Y:S01]  /*6890*/  LOP3.LUT R87, R87, 0xff800000, RZ, 0xc0, !PT ;  /* 0xff80000057577812 */ /* 0x000fe200078ec0ff */
[----:B------:R-:W-:-:S02]  /*68a0*/  @P4 FMUL R85, R85, 0.25 ;  /* 0x3e80000055554820 */ /* 0x000fc40000400000 */
[----:B------:R-:W-:Y:S01]  /*68b0*/  @P4 FMUL R84, R84, 0.25 ;  /* 0x3e80000054544820 */ /* 0x000fe20000400000 */
[----:B------:R-:W-:Y:S01]  /*68c0*/  FSETP.GEU.AND P4, PT, R238, 1.175494350822287508e-38, PT ;  /* 0x00800000ee00780b */ /* 0x000fe20003f8e000 */
[----:B------:R-:W-:Y:S01]  /*68d0*/  @!P3 FMUL R121, R121, 16777216 ;  /* 0x4b8000007979b820 */ /* 0x000fe20000400000 */
[----:B------:R-:W-:Y:S01]  /*68e0*/  I2F R234, R87 ;  /* 0x0000005700ea7306 */ /* 0x000fe20000201400 */
[----:B------:R-:W-:Y:S02]  /*68f0*/  @!P3 FMUL R120, R120, 16777216 ;  /* 0x4b8000007878b820 */ /* 0x000fe40000400000 */
[----:B------:R-:W-:Y:S02]  /*6900*/  @!P3 FMUL R125, R125, 16777216 ;  /* 0x4b8000007d7db820 */ /* 0x000fe40000400000 */
[----:B------:R-:W-:Y:S02]  /*6910*/  @!P3 FMUL R124, R124, 16777216 ;  /* 0x4b8000007c7cb820 */ /* 0x000fe40000400000 */
[----:B------:R-:W-:-:S02]  /*6920*/  @!P3 FMUL R89, R89, 16777216 ;  /* 0x4b8000005959b820 */ /* 0x000fc40000400000 */
[----:B------:R-:W-:Y:S02]  /*6930*/  @!P3 FMUL R88, R88, 16777216 ;  /* 0x4b8000005858b820 */ /* 0x000fe40000400000 */
[----:B------:R-:W-:Y:S02]  /*6940*/  @!P3 FMUL R85, R85, 16777216 ;  /* 0x4b8000005555b820 */ /* 0x000fe40000400000 */
[----:B------:R-:W-:Y:S01]  /*6950*/  @!P3 FMUL R84, R84, 16777216 ;  /* 0x4b8000005454b820 */ /* 0x000fe20000400000 */
[----:B------:R-:W-:Y:S01]  /*6960*/  FSETP.GT.AND P3, PT, |R238|, 8.50705917302346158658e+37, PT ;  /* 0x7e800000ee00780b */ /* 0x000fe20003f64200 */
[----:B------:R-:W-:Y:S02]  /*6970*/  @P1 FMUL R79, R79, 0.25 ;  /* 0x3e8000004f4f1820 */ /* 0x000fe40000400000 */
[----:B------:R-:W-:Y:S02]  /*6980*/  @P1 FMUL R78, R78, 0.25 ;  /* 0x3e8000004e4e1820 */ /* 0x000fe40000400000 */
[----:B------:R-:W-:-:S02]  /*6990*/  @P1 FMUL R75, R75, 0.25 ;  /* 0x3e8000004b4b1820 */ /* 0x000fc40000400000 */
[----:B------:R-:W-:Y:S02]  /*69a0*/  @P1 FMUL R74, R74, 0.25 ;  /* 0x3e8000004a4a1820 */ /* 0x000fe40000400000 */
[----:B------:R-:W-:Y:S02]  /*69b0*/  @P1 FMUL R83, R83, 0.25 ;  /* 0x3e80000053531820 */ /* 0x000fe40000400000 */
[----:B------:R-:W-:Y:S02]  /*69c0*/  @P1 FMUL R82, R82, 0.25 ;  /* 0x3e80000052521820 */ /* 0x000fe40000400000 */
[----:B------:R-:W-:Y:S02]  /*69d0*/  @P1 FMUL R63, R63, 0.25 ;  /* 0x3e8000003f3f1820 */ /* 0x000fe40000400000 */
[----:B------:R-:W-:Y:S02]  /*69e0*/  @P1 FMUL R62, R62, 0.25 ;  /* 0x3e8000003e3e1820 */ /* 0x000fe40000400000 */
[----:B------:R-:W-:Y:S01]  /*69f0*/  @P1 FMUL R229, R229, 0.25 ;  /* 0x3e800000e5e51820 */ /* 0x000fe20000400000 */
[----:B------:R-:W-:Y:S01]  /*6a00*/  FSETP.GEU.AND P1, PT, |R238|, 1.175494350822287508e-38, PT ;  /* 0x00800000ee00780b */ /* 0x000fe20003f2e200 */
[----:B0-----:R-:W-:-:S02]  /*6a10*/  FMUL R230, R232, R85 ;  /* 0x00000055e8e67220 */ /* 0x001fc40000400000 */
[----:B------:R-:W-:Y:S02]  /*6a20*/  FMUL R85, R238, 8388608 ;  /* 0x4b000000ee557820 */ /* 0x000fe40000400000 */
[----:B------:R-:W-:Y:S02]  /*6a30*/  @!P5 FMUL R229, R229, 16777216 ;  /* 0x4b800000e5e5d820 */ /* 0x000fe40000400000 */
[----:B------:R-:W-:Y:S01]  /*6a40*/  FMUL R163, R232, R121 ;  /* 0x00000079e8a37220 */ /* 0x000fe20000400000 */
[----:B------:R-:W-:Y:S01]  /*6a50*/  FSEL R85, R85, R238, !P4 ;  /* 0x000000ee55557208 */ /* 0x000fe20006000000 */
[----:B------:R-:W0:Y:S01]  /*6a60*/  MUFU.RCP R237, R229 ;  /* 0x000000e500ed7308 */ /* 0x000e220000001000 */
[----:B------:R-:W-:Y:S02]  /*6a70*/  @P3 FMUL R238, R238, 0.25 ;  /* 0x3e800000eeee3820 */ /* 0x000fe40000400000 */
[----:B------:R-:W-:Y:S01]  /*6a80*/  FMUL R227, R232, R120 ;  /* 0x00000078e8e37220 */ /* 0x000fe20000400000 */
[----:B------:R-:W-:Y:S01]  /*6a90*/  IADD3 R120, R85, -0x3f3504f3, RZ ;  /* 0xc0cafb0d55787810 */ /* 0x000fe20007ffe0ff */
[----:B------:R-:W-:-:S02]  /*6aa0*/  @!P1 FMUL R238, R238, 16777216 ;  /* 0x4b800000eeee9820 */ /* 0x000fc40000400000 */
[----:B------:R-:W-:Y:S01]  /*6ab0*/  @!P5 FMUL R75, R75, 16777216 ;  /* 0x4b8000004b4bd820 */ /* 0x000fe20000400000 */
[----:B------:R-:W-:Y:S01]  /*6ac0*/  LOP3.LUT R120, R120, 0xff800000, RZ, 0xc0, !PT ;  /* 0xff80000078787812 */ /* 0x000fe200078ec0ff */
[----:B------:R-:W1:Y:S01]  /*6ad0*/  MUFU.RCP R121, R238 ;  /* 0x000000ee00797308 */ /* 0x000e620000001000 */
[----:B------:R-:W-:Y:S02]  /*6ae0*/  @P3 FMUL R76, R76, 0.25 ;  /* 0x3e8000004c4c3820 */ /* 0x000fe40000400000 */
[----:B------:R-:W-:Y:S02]  /*6af0*/  @P3 FMUL R72, R72, 0.25 ;  /* 0x3e80000048483820 */ /* 0x000fe40000400000 */
[----:B------:R-:W-:Y:S02]  /*6b00*/  @P3 FMUL R60, R60, 0.25 ;  /* 0x3e8000003c3c3820 */ /* 0x000fe40000400000 */
[----:B0-----:R-:W-:Y:S02]  /*6b10*/  FMUL R229, R237, R75 ;  /* 0x0000004bede57220 */ /* 0x001fe40000400000 */
[----:B------:R0:W2:Y:S01]  /*6b20*/  I2F R75, R120 ;  /* 0x00000078004b7306 */ /* 0x0000a20000201400 */
[----:B------:R-:W-:-:S02]  /*6b30*/  @!P5 FMUL R82, R82, 16777216 ;  /* 0x4b8000005252d820 */ /* 0x000fc40000400000 */
[----:B------:R-:W-:Y:S02]  /*6b40*/  @P3 FMUL R80, R80, 0.25 ;  /* 0x3e80000050503820 */ /* 0x000fe40000400000 */
[----:B------:R-:W-:Y:S02]  /*6b50*/  @!P5 FMUL R63, R63, 16777216 ;  /* 0x4b8000003f3fd820 */ /* 0x000fe40000400000 */
[----:B------:R-:W-:Y:S02]  /*6b60*/  @!P1 FMUL R76, R76, 16777216 ;  /* 0x4b8000004c4c9820 */ /* 0x000fe40000400000 */
[----:B------:R-:W-:Y:S01]  /*6b70*/  @!P1 FMUL R72, R72, 16777216 ;  /* 0x4b80000048489820 */ /* 0x000fe20000400000 */
[----:B0-----:R-:W-:Y:S01]  /*6b80*/  IADD3 R120, R85, -R120, RZ ;  /* 0x8000007855787210 */ /* 0x001fe20007ffe0ff */
[----:B------:R-:W-:Y:S02]  /*6b90*/  @P3 FMUL R81, R81, 0.25 ;  /* 0x3e80000051513820 */ /* 0x000fe40000400000 */
[----:B------:R-:W-:-:S02]  /*6ba0*/  @P3 FMUL R61, R61, 0.25 ;  /* 0x3e8000003d3d3820 */ /* 0x000fc40000400000 */
[----:B------:R-:W-:Y:S02]  /*6bb0*/  @!P5 FMUL R79, R79, 16777216 ;  /* 0x4b8000004f4fd820 */ /* 0x000fe40000400000 */
[----:B------:R-:W-:Y:S02]  /*6bc0*/  @!P1 FMUL R60, R60, 16777216 ;  /* 0x4b8000003c3c9820 */ /* 0x000fe40000400000 */
[----:B------:R-:W-:Y:S02]  /*6bd0*/  FMUL R235, R237, R82 ;  /* 0x00000052edeb7220 */ /* 0x000fe40000400000 */
[----:B------:R-:W-:Y:S02]  /*6be0*/  @P3 FMUL R77, R77, 0.25 ;  /* 0x3e8000004d4d3820 */ /* 0x000fe40000400000 */
[----:B------:R-:W-:Y:S01]  /*6bf0*/  @P3 FMUL R73, R73, 0.25 ;  /* 0x3e80000049493820 */ /* 0x000fe20000400000 */
[----:B------:R-:W-:Y:S01]  /*6c00*/  ISETP.GE.U32.AND P3, PT, R103, 0x7f800000, PT ;  /* 0x7f8000006700780c */ /* 0x000fe20003f66070 */
[----:B------:R-:W-:-:S02]  /*6c10*/  FFMA.FTZ R114, R231, 1.1920928955078125e-07, R114 ;  /* 0x34000000e7727823 */ /* 0x000fc40000010072 */
[----:B------:R-:W-:Y:S02]  /*6c20*/  FMUL R226, R232, R125 ;  /* 0x0000007de8e27220 */ /* 0x000fe40000400000 */
[----:B------:R-:W-:Y:S02]  /*6c30*/  @!P5 FMUL R74, R74, 16777216 ;  /* 0x4b8000004a4ad820 */ /* 0x000fe40000400000 */
[----:B------:R-:W-:Y:S02]  /*6c40*/  @!P1 FMUL R80, R80, 16777216 ;  /* 0x4b80000050509820 */ /* 0x000fe40000400000 */
[----:B------:R-:W-:Y:S02]  /*6c50*/  FMUL R82, R237, R63 ;  /* 0x0000003fed527220 */ /* 0x000fe40000400000 */
[C---:B------:R-:W-:Y:S02]  /*6c60*/  FMUL R228, R232.reuse, R124 ;  /* 0x0000007ce8e47220 */ /* 0x040fe40000400000 */
[C---:B------:R-:W-:Y:S01]  /*6c70*/  FMUL R125, R232.reuse, R89 ;  /* 0x00000059e87d7220 */ /* 0x040fe20000400000 */
[----:B------:R-:W-:Y:S01]  /*6c80*/  FSEL R89, RZ, -23, P0 ;  /* 0xc1b80000ff597808 */ /* 0x000fe20000000000 */
[----:B------:R-:W-:Y:S01]  /*6c90*/  FMUL R231, R232, R88 ;  /* 0x00000058e8e77220 */ /* 0x000fe20000400000 */
[----:B------:R-:W-:Y:S01]  /*6ca0*/  IADD3 R88, R7, -0x3f3504f3, RZ ;  /* 0xc0cafb0d07587810 */ /* 0x000fe20007ffe0ff */
[C---:B-1----:R-:W-:Y:S01]  /*6cb0*/  FMUL R63, R121.reuse, R76 ;  /* 0x0000004c793f7220 */ /* 0x042fe20000400000 */
[----:B------:R-:W-:Y:S01]  /*6cc0*/  F2FP.PACK_AB R76, R224, R225 ;  /* 0x000000e1e04c723e */ /* 0x000fe200000000ff */
[----:B------:R-:W-:Y:S01]  /*6cd0*/  FMUL R72, R121, R72 ;  /* 0x0000004879487220 */ /* 0x000fe20000400000 */
[----:B------:R-:W-:Y:S01]  /*6ce0*/  LOP3.LUT R88, R88, 0xff800000, RZ, 0xc0, !PT ;  /* 0xff80000058587812 */ /* 0x000fe200078ec0ff */
[----:B------:R-:W-:Y:S01]  /*6cf0*/  @!P1 FMUL R81, R81, 16777216 ;  /* 0x4b80000051519820 */ /* 0x000fe20000400000 */
[----:B------:R-:W-:Y:S01]  /*6d00*/  FSETP.NEU.AND P0, PT, R93, RZ, PT ;  /* 0x000000ff5d00720b */ /* 0x000fe20003f0d000 */
[----:B------:R-:W-:Y:S01]  /*6d10*/  @!P1 FMUL R61, R61, 16777216 ;  /* 0x4b8000003d3d9820 */ /* 0x000fe20000400000 */
[----:B------:R-:W-:Y:S01]  /*6d20*/  F2FP.PACK_AB R63, R63, R72 ;  /* 0x000000483f3f723e */ /* 0x000fe200000000ff */
[----:B------:R-:W-:Y:S01]  /*6d30*/  FMUL R232, R232, R84 ;  /* 0x00000054e8e87220 */ /* 0x000fe20000400000 */
[----:B------:R0:W1:Y:S01]  /*6d40*/  I2F R236, R88 ;  /* 0x0000005800ec7306 */ /* 0x0000620000201400 */
[----:B------:R-:W-:-:S02]  /*6d50*/  FMUL R124, R237, R79 ;  /* 0x0000004fed7c7220 */ /* 0x000fc40000400000 */
[----:B------:R-:W-:Y:S02]  /*6d60*/  FFMA.FTZ R84, R234, 1.1920928955078125e-07, R233 ;  /* 0x34000000ea547823 */ /* 0x000fe400000100e9 */
[----:B------:R-:W-:Y:S01]  /*6d70*/  FMUL R79, R121, R60 ;  /* 0x0000003c794f7220 */ /* 0x000fe20000400000 */
[----:B------:R-:W-:Y:S01]  /*6d80*/  FSEL R60, RZ, -23, P4 ;  /* 0xc1b80000ff3c7808 */ /* 0x000fe20002000000 */
[----:B------:R-:W-:Y:S01]  /*6d90*/  @!P1 FMUL R77, R77, 16777216 ;  /* 0x4b8000004d4d9820 */ /* 0x000fe20000400000 */
[----:B------:R-:W-:Y:S01]  /*6da0*/  ISETP.GE.U32.AND P4, PT, R106, 0x7f800000, PT ;  /* 0x7f8000006a00780c */ /* 0x000fe20003f86070 */
[----:B------:R-:W-:Y:S01]  /*6db0*/  @!P1 FMUL R73, R73, 16777216 ;  /* 0x4b80000049499820 */ /* 0x000fe20000400000 */
[----:B------:R-:W-:Y:S01]  /*6dc0*/  ISETP.GE.U32.AND P1, PT, R93, 0x7f800000, PT ;  /* 0x7f8000005d00780c */ /* 0x000fe20003f26070 */
[----:B------:R-:W-:Y:S02]  /*6dd0*/  @!P5 FMUL R62, R62, 16777216 ;  /* 0x4b8000003e3ed820 */ /* 0x000fe40000400000 */
[----:B------:R-:W-:-:S02]  /*6de0*/  FMUL R234, R237, R74 ;  /* 0x0000004aedea7220 */ /* 0x000fc40000400000 */
[C---:B------:R-:W-:Y:S02]  /*6df0*/  FMUL R80, R121.reuse, R80 ;  /* 0x0000005079507220 */ /* 0x040fe40000400000 */
[C---:B------:R-:W-:Y:S02]  /*6e00*/  FMUL R81, R121.reuse, R81 ;  /* 0x0000005179517220 */ /* 0x040fe40000400000 */
[----:B------:R-:W-:Y:S02]  /*6e10*/  FMUL R74, R121, R61 ;  /* 0x0000003d794a7220 */ /* 0x000fe40000400000 */
[----:B------:R-:W-:Y:S02]  /*6e20*/  @!P5 FMUL R83, R83, 16777216 ;  /* 0x4b8000005353d820 */ /* 0x000fe40000400000 */
[C---:B------:R-:W-:Y:S02]  /*6e30*/  FMUL R77, R121.reuse, R77 ;  /* 0x0000004d794d7220 */ /* 0x040fe40000400000 */
[----:B------:R-:W-:Y:S01]  /*6e40*/  FMUL R72, R121, R73 ;  /* 0x0000004979487220 */ /* 0x000fe20000400000 */
[----:B------:R-:W-:Y:S01]  /*6e50*/  F2FP.PACK_AB R73, R227, R228 ;  /* 0x000000e4e349723e */ /* 0x000fe200000000ff */
[----:B------:R-:W-:Y:S01]  /*6e60*/  FMUL R238, R237, R62 ;  /* 0x0000003eedee7220 */ /* 0x000fe20000400000 */
[----:B------:R-:W-:Y:S01]  /*6e70*/  F2FP.PACK_AB R62, R80, R79 ;  /* 0x0000004f503e723e */ /* 0x000fe200000000ff */
[----:B--2---:R-:W-:Y:S01]  /*6e80*/  FFMA.FTZ R121, R75, 1.1920928955078125e-07, R60 ;  /* 0x340000004b797823 */ /* 0x004fe2000001003c */
[----:B------:R-:W-:Y:S01]  /*6e90*/  F2FP.PACK_AB R60, R81, R74 ;  /* 0x0000004a513c723e */ /* 0x000fe200000000ff */
[----:B------:R-:W-:Y:S01]  /*6ea0*/  @!P5 FMUL R78, R78, 16777216 ;  /* 0x4b8000004e4ed820 */ /* 0x000fe20000400000 */
[----:B------:R-:W-:Y:S01]  /*6eb0*/  F2FP.PACK_AB R75, R163, R226 ;  /* 0x000000e2a34b723e */ /* 0x000fe200000000ff */
[----:B------:R-:W-:Y:S01]  /*6ec0*/  FMUL R83, R237, R83 ;  /* 0x00000053ed537220 */ /* 0x000fe20000400000 */
[----:B------:R-:W-:Y:S01]  /*6ed0*/  F2FP.PACK_AB R74, R125, R230 ;  /* 0x000000e67d4a723e */ /* 0x000fe200000000ff */
[----:B------:R-:W-:Y:S01]  /*6ee0*/  FMUL R233, R237, R78 ;  /* 0x0000004eede97220 */ /* 0x000fe20000400000 */
[----:B------:R-:W-:Y:S01]  /*6ef0*/  F2FP.PACK_AB R61, R77, R72 ;  /* 0x000000484d3d723e */ /* 0x000fe200000000ff */
[----:B------:R2:W-:Y:S01]  /*6f00*/  STS.64 [R5], R62 ;  /* 0x0000003e05007388 */ /* 0x0005e20000000a00 */
[----:B------:R-:W-:Y:S01]  /*6f10*/  F2FP.PACK_AB R78, R130, R221 ;  /* 0x000000dd824e723e */ /* 0x000fe200000000ff */
[----:B------:R-:W-:Y:S01]  /*6f20*/  IMAD.IADD R107, R106, 0x1, -R107 ;  /* 0x000000016a6b7824 */ /* 0x000fe200078e0a6b */
[----:B------:R-:W-:Y:S01]  /*6f30*/  F2FP.PACK_AB R72, R231, R232 ;  /* 0x000000e8e748723e */ /* 0x000fe200000000ff */
[----:B------:R3:W-:Y:S01]  /*6f40*/  STS.64 [R5+0x280], R74 ;  /* 0x0002804a05007388 */ /* 0x0007e20000000a00 */
[----:B------:R-:W-:Y:S01]  /*6f50*/  F2FP.PACK_AB R77, R222, R223 ;  /* 0x000000dfde4d723e */ /* 0x000fe200000000ff */
[----:B------:R-:W-:Y:S01]  /*6f60*/  IMAD.IADD R94, R93, 0x1, -R94 ;  /* 0x000000015d5e7824 */ /* 0x000fe200078e0a5e */
[----:B------:R-:W-:Y:S01]  /*6f70*/  F2FP.PACK_AB R79, R161, R220 ;  /* 0x000000dca14f723e */ /* 0x000fe200000000ff */
[----:B------:R4:W-:Y:S01]  /*6f80*/  STS.64 [R5+0x200], R60 ;  /* 0x0002003c05007388 */ /* 0x0009e20000000a00 */
[----:B------:R-:W-:Y:S01]  /*6f90*/  F2FP.PACK_AB R130, R117, R118 ;  /* 0x000000767582723e */ /* 0x000fe200000000ff */
[----:B------:R-:W-:Y:S01]  /*6fa0*/  FADD R104, R104, -1 ;  /* 0xbf80000068687421 */ /* 0x000fe20000000000 */
[----:B------:R-:W-:Y:S01]  /*6fb0*/  ISETP.GE.U32.AND P5, PT, R128, 0x7f800000, PT ;  /* 0x7f8000008000780c */ /* 0x000fe20003fa6070 */
[----:B------:R5:W-:Y:S01]  /*6fc0*/  STS.64 [R5+0x80], R72 ;  /* 0x0000804805007388 */ /* 0x000be20000000a00 */
[----:B--2---:R-:W-:Y:S01]  /*6fd0*/  F2FP.PACK_AB R62, R83, R82 ;  /* 0x00000052533e723e */ /* 0x004fe200000000ff */
[----:B------:R-:W-:Y:S01]  /*6fe0*/  FADD R94, R94, -1 ;  /* 0xbf8000005e5e7421 */ /* 0x000fe20000000000 */
[----:B------:R-:W-:Y:S01]  /*6ff0*/  F2FP.PACK_AB R83, R159, R218 ;  /* 0x000000da9f53723e */ /* 0x000fe200000000ff */
[----:B------:R-:W-:Y:S01]  /*7000*/  STS.64 [R5+0x100], R76 ;  /* 0x0001004c05007388 */ /* 0x000fe20000000a00 */
[----:B------:R-:W-:Y:S01]  /*7010*/  F2FP.PACK_AB R82, R157, R164 ;  /* 0x000000a49d52723e */ /* 0x000fe200000000ff */
[----:B------:R-:W-:Y:S01]  /*7020*/  IMAD.IADD R87, R162, 0x1, -R87 ;  /* 0x00000001a2577824 */ /* 0x000fe200078e0a57 */
[----:B------:R-:W-:Y:S01]  /*7030*/  F2FP.PACK_AB R63, R124, R229 ;  /* 0x000000e57c3f723e */ /* 0x000fe200000000ff */
[----:B------:R-:W-:Y:S01]  /*7040*/  STS.64 [R5+0x300], R78 ;  /* 0x0003004e05007388 */ /* 0x000fe20000000a00 */
[----:B---3--:R-:W-:Y:S01]  /*7050*/  LOP3.LUT R74, R5, 0x8, RZ, 0x3c, !PT ;  /* 0x00000008054a7812 */ /* 0x008fe200078e3cff */
[----:B0-----:R-:W-:Y:S01]  /*7060*/  IMAD.IADD R88, R7, 0x1, -R88 ;  /* 0x0000000107587824 */ /* 0x001fe200078e0a58 */
[----:B----4-:R-:W-:Y:S01]  /*7070*/  F2FP.PACK_AB R61, R160, R127 ;  /* 0x0000007fa03d723e */ /* 0x010fe200000000ff */
[----:B------:R-:W-:Y:S01]  /*7080*/  STS.64 [R5+0x180], R82 ;  /* 0x0001805205007388 */ /* 0x000fe20000000a00 */
[----:B------:R-:W-:Y:S01]  /*7090*/  F2FP.PACK_AB R60, R126, R219 ;  /* 0x000000db7e3c723e */ /* 0x000fe200000000ff */
[----:B------:R-:W-:Y:S01]  /*70a0*/  FADD R120, R120, -1 ;  /* 0xbf80000078787421 */ /* 0x000fe20000000000 */
[----:B-----5:R-:W-:Y:S01]  /*70b0*/  F2FP.PACK_AB R73, R98, R101 ;  /* 0x000000656249723e */ /* 0x020fe200000000ff */
[----:B------:R0:W-:Y:S01]  /*70c0*/  STS.64 [R5+0x380], R130 ;  /* 0x0003808205007388 */ /* 0x0001e20000000a00 */
[----:B------:R-:W-:Y:S01]  /*70d0*/  F2FP.PACK_AB R72, R97, R102 ;  /* 0x000000666148723e */ /* 0x000fe200000000ff */
[----:B------:R-:W-:Y:S01]  /*70e0*/  FADD R88, R88, -1 ;  /* 0xbf80000058587421 */ /* 0x000fe20000000000 */
[----:B------:R-:W-:Y:S01]  /*70f0*/  F2FP.PACK_AB R117, R109, R110 ;  /* 0x0000006e6d75723e */ /* 0x000fe200000000ff */
[----:B------:R2:W-:Y:S01]  /*7100*/  STS.64 [R74+0x4200], R62 ;  /* 0x0042003e4a007388 */ /* 0x0005e20000000a00 */
[----:B------:R-:W-:Y:S01]  /*7110*/  F2FP.PACK_AB R81, R233, R234 ;  /* 0x000000eae951723e */ /* 0x000fe200000000ff */
[----:B-1----:R-:W-:Y:S01]  /*7120*/  FFMA.FTZ R89, R236, 1.1920928955078125e-07, R89 ;  /* 0x34000000ec597823 */ /* 0x002fe20000010059 */
[----:B------:R-:W-:Y:S01]  /*7130*/  F2FP.PACK_AB R80, R235, R238 ;  /* 0x000000eeeb50723e */ /* 0x000fe200000000ff */
[----:B------:R1:W-:Y:S01]  /*7140*/  STS.64 [R74+0x4080], R60 ;  /* 0x0040803c4a007388 */ /* 0x0003e20000000a00 */
[----:B------:R-:W-:-:S02]  /*7150*/  F2FP.PACK_AB R110, R112, R115 ;  /* 0x00000073706e723e */ /* 0x000fc400000000ff */
[----:B------:R-:W-:Y:S01]  /*7160*/  F2FP.PACK_AB R98, R95, R100 ;  /* 0x000000645f62723e */ /* 0x000fe200000000ff */
[----:B0-----:R-:W-:Y:S01]  /*7170*/  IMAD.MOV.U32 R5, RZ, RZ, 0x3dc6b27f ;  /* 0x3dc6b27fff057424 */ /* 0x001fe200078e00ff */
[----:B------:R-:W-:Y:S01]  /*7180*/  STS.64 [R74+0x4180], R72 ;  /* 0x004180484a007388 */ /* 0x000fe20000000a00 */
[----:B--2---:R-:W-:-:S03]  /*7190*/  FADD R62, R107, -1 ;  /* 0xbf8000006b3e7421 */ /* 0x004fc60000000000 */
[----:B------:R-:W-:Y:S01]  /*71a0*/  STS.64 [R74+0x4000], R80 ;  /* 0x004000504a007388 */ /* 0x000fe20000000a00 */
[-C--:B------:R-:W-:Y:S02]  /*71b0*/  FFMA.FTZ R75, R94, R5.reuse, -0.16845393180847167969 ;  /* 0xbe2c7f305e4b7423 */ /* 0x080fe40000010005 */
[----:B-1----:R-:W-:Y:S01]  /*71c0*/  FADD R60, R129, -1 ;  /* 0xbf800000813c7421 */ /* 0x002fe20000000000 */
[----:B------:R-:W-:Y:S01]  /*71d0*/  STS.64 [R74+0x4280], R122 ;  /* 0x0042807a4a007388 */ /* 0x000fe20000000a00 */
[-C--:B------:R-:W-:Y:S02]  /*71e0*/  FFMA.FTZ R63, R62, R5.reuse, -0.16845393180847167969 ;  /* 0xbe2c7f303e3f7423 */ /* 0x080fe40000010005 */
[----:B------:R-:W-:Y:S01]  /*71f0*/  FFMA.FTZ R61, R60, R5, -0.16845393180847167969 ;  /* 0xbe2c7f303c3d7423 */ /* 0x000fe20000010005 */
[----:B------:R-:W-:Y:S01]  /*7200*/  STS.64 [R74+0x4100], R116 ;  /* 0x004100744a007388 */ /* 0x000fe20000000a00 */
[----:B------:R-:W-:Y:S02]  /*7210*/  FFMA.FTZ R63, R62, R63, 0.1716887056827545166 ;  /* 0x3e2fcf2a3e3f7423 */ /* 0x000fe4000001003f */
[----:B------:R-:W-:Y:S01]  /*7220*/  FFMA.FTZ R61, R60, R61, 0.1716887056827545166 ;  /* 0x3e2fcf2a3c3d7423 */ /* 0x000fe2000001003d */
[----:B------:R-:W-:Y:S01]  /*7230*/  STS.64 [R74+0x4300], R110 ;  /* 0x0043006e4a007388 */ /* 0x000fe20000000a00 */
[----:B------:R-:W-:-:S02]  /*7240*/  FFMA.FTZ R63, R62, R63, -0.17900948226451873779 ;  /* 0xbe374e433e3f7423 */ /* 0x000fc4000001003f */
[----:B------:R-:W-:Y:S01]  /*7250*/  FFMA.FTZ R61, R60, R61, -0.17900948226451873779 ;  /* 0xbe374e433c3d7423 */ /* 0x000fe2000001003d */
[----:B------:R0:W-:Y:S01]  /*7260*/  STS.64 [R74+0x4380], R98 ;  /* 0x004380624a007388 */ /* 0x0001e20000000a00 */
[----:B------:R-:W-:Y:S02]  /*7270*/  FFMA.FTZ R63, R62, R63, 0.20512372255325317383 ;  /* 0x3e520bf43e3f7423 */ /* 0x000fe4000001003f */
[----:B------:R-:W-:Y:S01]  /*7280*/  FFMA.FTZ R61, R60, R61, 0.20512372255325317383 ;  /* 0x3e520bf43c3d7423 */ /* 0x000fe2000001003d */
[----:B------:R-:W-:Y:S01]  /*7290*/  BAR.SYNC.DEFER_BLOCKING 0x0 ;  /* 0x0000000000007b1d */ /* 0x000fe20000010000 */
[----:B------:R-:W-:Y:S02]  /*72a0*/  FFMA.FTZ R63, R62, R63, -0.24046532809734344482 ;  /* 0xbe763c8b3e3f7423 */ /* 0x000fe4000001003f */
[----:B------:R-:W-:Y:S02]  /*72b0*/  FFMA.FTZ R61, R60, R61, -0.24046532809734344482 ;  /* 0xbe763c8b3c3d7423 */ /* 0x000fe4000001003d */
[----:B------:R-:W-:-:S02]  /*72c0*/  FFMA.FTZ R63, R62, R63, 0.28857114911079406738 ;  /* 0x3e93bf993e3f7423 */ /* 0x000fc4000001003f */
[----:B------:R-:W-:Y:S01]  /*72d0*/  FFMA.FTZ R61, R60, R61, 0.28857114911079406738 ;  /* 0x3e93bf993c3d7423 */ /* 0x000fe2000001003d */
[----:B0-----:R-:W-:Y:S01]  /*72e0*/  @P1 MOV R74, 0x7f800000 ;  /* 0x7f800000004a1802 */ /* 0x001fe20000000f00 */
[----:B------:R-:W-:Y:S02]  /*72f0*/  FFMA.FTZ R63, R62, R63, -0.36067417263984680176 ;  /* 0xbeb8aa493e3f7423 */ /* 0x000fe4000001003f */
[----:B------:R-:W-:Y:S02]  /*7300*/  FFMA.FTZ R61, R60, R61, -0.36067417263984680176 ;  /* 0xbeb8aa493c3d7423 */ /* 0x000fe4000001003d */
[----:B------:R-:W-:Y:S02]  /*7310*/  FFMA.FTZ R63, R62, R63, 0.48089820146560668945 ;  /* 0x3ef6384a3e3f7423 */ /* 0x000fe4000001003f */
[----:B------:R-:W-:Y:S02]  /*7320*/  FFMA.FTZ R61, R60, R61, 0.48089820146560668945 ;  /* 0x3ef6384a3c3d7423 */ /* 0x000fe4000001003d */
[----:B------:R-:W-:-:S02]  /*7330*/  FFMA.FTZ R63, R62, R63, -0.72134751081466674805 ;  /* 0xbf38aa3b3e3f7423 */ /* 0x000fc4000001003f */
[----:B------:R-:W-:Y:S02]  /*7340*/  FFMA.FTZ R61, R60, R61, -0.72134751081466674805 ;  /* 0xbf38aa3b3c3d7423 */ /* 0x000fe4000001003d */
[----:B------:R-:W-:Y:S02]  /*7350*/  FFMA.FTZ R73, R104, R5, -0.16845393180847167969 ;  /* 0xbe2c7f3068497423 */ /* 0x000fe40000010005 */
[----:B------:R-:W-:Y:S01]  /*7360*/  FMUL R63, R62, R63 ;  /* 0x0000003f3e3f7220 */ /* 0x000fe20000400000 */
[----:B------:R-:W-:Y:S01]  /*7370*/  LDS.64 R90, [R6+0x1000] ;  /* 0x00100000065a7984 */ /* 0x000fe20000000a00 */
[----:B------:R-:W-:Y:S02]  /*7380*/  FMUL R61, R60, R61 ;  /* 0x0000003d3c3d7220 */ /* 0x000fe40000400000 */
[----:B------:R-:W-:Y:S01]  /*7390*/  FFMA.FTZ R73, R104, R73, 0.1716887056827545166 ;  /* 0x3e2fcf2a68497423 */ /* 0x000fe20000010049 */
[----:B------:R-:W-:Y:S01]  /*73a0*/  LDS.64 R96, [R6+0x1400] ;  /* 0x0014000006607984 */ /* 0x000fe20000000a00 */
[----:B------:R-:W-:-:S02]  /*73b0*/  FMUL R63, R62, R63 ;  /* 0x0000003f3e3f7220 */ /* 0x000fc40000400000 */
[----:B------:R-:W-:Y:S01]  /*73c0*/  FMUL R61, R60, R61 ;  /* 0x0000003d3c3d7220 */ /* 0x000fe20000400000 */
[----:B------:R-:W-:Y:S01]  /*73d0*/  LDS.64 R98, [R6+0x1800] ;  /* 0x0018000006627984 */ /* 0x000fe20000000a00 */
[----:B------:R-:W-:Y:S02]  /*73e0*/  FFMA.FTZ R75, R94, R75, 0.1716887056827545166 ;  /* 0x3e2fcf2a5e4b7423 */ /* 0x000fe4000001004b */
[----:B------:R-:W-:Y:S02]  /*73f0*/  FFMA.FTZ R73, R104, R73, -0.17900948226451873779 ;  /* 0xbe374e4368497423 */ /* 0x000fe40000010049 */
[----:B------:R-:W-:Y:S02]  /*7400*/  FFMA.FTZ R63, R62, 1.4426950216293334961, R63 ;  /* 0x3fb8aa3b3e3f7823 */ /* 0x000fe4000001003f */
[----:B------:R-:W-:Y:S02]  /*7410*/  FFMA.FTZ R61, R60, 1.4426950216293334961, R61 ;  /* 0x3fb8aa3b3c3d7823 */ /* 0x000fe4000001003d */
[----:B------:R-:W-:-:S02]  /*7420*/  FADD R62, R119, -1 ;  /* 0xbf800000773e7421 */ /* 0x000fc40000000000 */
[----:B------:R-:W-:Y:S02]  /*7430*/  FFMA.FTZ R75, R94, R75, -0.17900948226451873779 ;  /* 0xbe374e435e4b7423 */ /* 0x000fe4000001004b */
[----:B------:R-:W-:Y:S02]  /*7440*/  FFMA.FTZ R73, R104, R73, 0.20512372255325317383 ;  /* 0x3e520bf468497423 */ /* 0x000fe40000010049 */
[----:B------:R-:W-:Y:S02]  /*7450*/  FADD R60, R87, -1 ;  /* 0xbf800000573c7421 */ /* 0x000fe40000000000 */
[----:B------:R-:W-:Y:S02]  /*7460*/  FADD R114, R114, R63 ;  /* 0x0000003f72727221 */ /* 0x000fe40000000000 */
[----:B------:R-:W-:Y:S02]  /*7470*/  FADD R86, R86, R61 ;  /* 0x0000003d56567221 */ /* 0x000fe40000000000 */
[----:B------:R-:W-:-:S02]  /*7480*/  FFMA.FTZ R63, R62, R5, -0.16845393180847167969 ;  /* 0xbe2c7f303e3f7423 */ /* 0x000fc40000010005 */
[----:B------:R-:W-:Y:S02]  /*7490*/  FFMA.FTZ R75, R94, R75, 0.20512372255325317383 ;  /* 0x3e520bf45e4b7423 */ /* 0x000fe4000001004b */
[----:B------:R-:W-:Y:S02]  /*74a0*/  FFMA.FTZ R73, R104, R73, -0.24046532809734344482 ;  /* 0xbe763c8b68497423 */ /* 0x000fe40000010049 */
[----:B------:R-:W-:Y:S02]  /*74b0*/  FFMA.FTZ R61, R60, R5, -0.16845393180847167969 ;  /* 0xbe2c7f303c3d7423 */ /* 0x000fe40000010005 */
[----:B------:R-:W-:Y:S02]  /*74c0*/  FFMA.FTZ R63, R62, R63, 0.1716887056827545166 ;  /* 0x3e2fcf2a3e3f7423 */ /* 0x000fe4000001003f */
[----:B------:R-:W-:Y:S02]  /*74d0*/  FFMA.FTZ R75, R94, R75, -0.24046532809734344482 ;  /* 0xbe763c8b5e4b7423 */ /* 0x000fe4000001004b */
[----:B------:R-:W-:-:S02]  /*74e0*/  FFMA.FTZ R73, R104, R73, 0.28857114911079406738 ;  /* 0x3e93bf9968497423 */ /* 0x000fc40000010049 */
[----:B------:R-:W-:Y:S02]  /*74f0*/  FFMA.FTZ R61, R60, R61, 0.1716887056827545166 ;  /* 0x3e2fcf2a3c3d7423 */ /* 0x000fe4000001003d */
[----:B------:R-:W-:Y:S02]  /*7500*/  FFMA.FTZ R63, R62, R63, -0.17900948226451873779 ;  /* 0xbe374e433e3f7423 */ /* 0x000fe4000001003f */
[----:B------:R-:W-:Y:S02]  /*7510*/  FFMA.FTZ R75, R94, R75, 0.28857114911079406738 ;  /* 0x3e93bf995e4b7423 */ /* 0x000fe4000001004b */
[----:B------:R-:W-:Y:S02]  /*7520*/  FFMA.FTZ R73, R104, R73, -0.36067417263984680176 ;  /* 0xbeb8aa4968497423 */ /* 0x000fe40000010049 */
[----:B------:R-:W-:Y:S02]  /*7530*/  FFMA.FTZ R61, R60, R61, -0.17900948226451873779 ;  /* 0xbe374e433c3d7423 */ /* 0x000fe4000001003d */
[----:B------:R-:W-:-:S02]  /*7540*/  FFMA.FTZ R63, R62, R63, 0.20512372255325317383 ;  /* 0x3e520bf43e3f7423 */ /* 0x000fc4000001003f */
[----:B------:R-:W-:Y:S02]  /*7550*/  FFMA.FTZ R75, R94, R75, -0.36067417263984680176 ;  /* 0xbeb8aa495e4b7423 */ /* 0x000fe4000001004b */
[----:B------:R-:W-:Y:S02]  /*7560*/  FFMA.FTZ R73, R104, R73, 0.48089820146560668945 ;  /* 0x3ef6384a68497423 */ /* 0x000fe40000010049 */
[----:B------:R-:W-:Y:S02]  /*7570*/  FFMA.FTZ R61, R60, R61, 0.20512372255325317383 ;  /* 0x3e520bf43c3d7423 */ /* 0x000fe4000001003d */
[----:B------:R-:W-:Y:S02]  /*7580*/  FFMA.FTZ R63, R62, R63, -0.24046532809734344482 ;  /* 0xbe763c8b3e3f7423 */ /* 0x000fe4000001003f */
[----:B------:R-:W-:Y:S02]  /*7590*/  FFMA.FTZ R75, R94, R75, 0.48089820146560668945 ;  /* 0x3ef6384a5e4b7423 */ /* 0x000fe4000001004b */
[----:B------:R-:W-:-:S02]  /*75a0*/  FFMA.FTZ R73, R104, R73, -0.72134751081466674805 ;  /* 0xbf38aa3b68497423 */ /* 0x000fc40000010049 */
[----:B------:R-:W-:Y:S02]  /*75b0*/  FFMA.FTZ R61, R60, R61, -0.24046532809734344482 ;  /* 0xbe763c8b3c3d7423 */ /* 0x000fe4000001003d */
[----:B------:R-:W-:Y:S02]  /*75c0*/  FFMA.FTZ R63, R62, R63, 0.28857114911079406738 ;  /* 0x3e93bf993e3f7423 */ /* 0x000fe4000001003f */
[----:B------:R-:W-:Y:S02]  /*75d0*/  FFMA.FTZ R75, R94, R75, -0.72134751081466674805 ;  /* 0xbf38aa3b5e4b7423 */ /* 0x000fe4000001004b */
[----:B------:R-:W-:Y:S02]  /*75e0*/  FMUL R73, R104, R73 ;  /* 0x0000004968497220 */ /* 0x000fe40000400000 */
[----:B------:R-:W-:Y:S02]  /*75f0*/  FFMA.FTZ R61, R60, R61, 0.28857114911079406738 ;  /* 0x3e93bf993c3d7423 */ /* 0x000fe4000001003d */
[----:B------:R-:W-:-:S02]  /*7600*/  FFMA.FTZ R63, R62, R63, -0.36067417263984680176 ;  /* 0xbeb8aa493e3f7423 */ /* 0x000fc4000001003f */
[----:B------:R-:W-:Y:S02]  /*7610*/  FMUL R75, R94, R75 ;  /* 0x0000004b5e4b7220 */ /* 0x000fe40000400000 */
[----:B------:R-:W-:Y:S02]  /*7620*/  FMUL R73, R104, R73 ;  /* 0x0000004968497220 */ /* 0x000fe40000400000 */
[----:B------:R-:W-:Y:S02]  /*7630*/  FFMA.FTZ R61, R60, R61, -0.36067417263984680176 ;  /* 0xbeb8aa493c3d7423 */ /* 0x000fe4000001003d */
[----:B------:R-:W-:Y:S02]  /*7640*/  FFMA.FTZ R63, R62, R63, 0.48089820146560668945 ;  /* 0x3ef6384a3e3f7423 */ /* 0x000fe4000001003f */
[----:B------:R-:W-:Y:S02]  /*7650*/  FMUL R75, R94, R75 ;  /* 0x0000004b5e4b7220 */ /* 0x000fe40000400000 */
[----:B------:R-:W-:Y:S01]  /*7660*/  FFMA.FTZ R104, R104, 1.4426950216293334961, R73 ;  /* 0x3fb8aa3b68687823 */ /* 0x000fe20000010049 */
[----:B------:R-:W-:Y:S01]  /*7670*/  @P5 MOV R73, 0x7f800000 ;  /* 0x7f80000000495802 */ /* 0x000fe20000000f00 */
[----:B------:R-:W-:-:S02]  /*7680*/  FFMA.FTZ R61, R60, R61, 0.48089820146560668945 ;  /* 0x3ef6384a3c3d7423 */ /* 0x000fc4000001003d */
[----:B------:R-:W-:Y:S02]  /*7690*/  FFMA.FTZ R63, R62, R63, -0.72134751081466674805 ;  /* 0xbf38aa3b3e3f7423 */ /* 0x000fe4000001003f */
[----:B------:R-:W-:Y:S02]  /*76a0*/  FFMA.FTZ R75, R94, 1.4426950216293334961, R75 ;  /* 0x3fb8aa3b5e4b7823 */ /* 0x000fe4000001004b */
[----:B------:R-:W-:Y:S02]  /*76b0*/  FFMA.FTZ R61, R60, R61, -0.72134751081466674805 ;  /* 0xbf38aa3b3c3d7423 */ /* 0x000fe4000001003d */
[----:B------:R-:W-:Y:S01]  /*76c0*/  @P5 FFMA.FTZ R86, R128, R73, +INF ;  /* 0x7f80000080565423 */ /* 0x000fe20000010049 */
[----:B------:R-:W-:Y:S01]  /*76d0*/  ISETP.GE.U32.AND P5, PT, R156, 0x7f800000, PT ;  /* 0x7f8000009c00780c */ /* 0x000fe20003fa6070 */
[----:B------:R-:W-:Y:S02]  /*76e0*/  FMUL R73, R62, R63 ;  /* 0x0000003f3e497220 */ /* 0x000fe40000400000 */
[----:B------:R-:W-:-:S02]  /*76f0*/  FADD R2, R2, R75 ;  /* 0x0000004b02027221 */ /* 0x000fc40000000000 */
[----:B------:R-:W-:Y:S02]  /*7700*/  FMUL R63, R60, R61 ;  /* 0x0000003d3c3f7220 */ /* 0x000fe40000400000 */
[----:B------:R-:W-:Y:S02]  /*7710*/  @P4 IMAD.MOV.U32 R75, RZ, RZ, 0x7f800000 ;  /* 0x7f800000ff4b4424 */ /* 0x000fe400078e00ff */
[-C--:B------:R-:W-:Y:S02]  /*7720*/  FFMA.FTZ R61, R120, R5.reuse, -0.16845393180847167969 ;  /* 0xbe2c7f30783d7423 */ /* 0x080fe40000010005 */
[----:B------:R-:W-:Y:S02]  /*7730*/  FFMA.FTZ R5, R88, R5, -0.16845393180847167969 ;  /* 0xbe2c7f3058057423 */ /* 0x000fe40000010005 */
[----:B------:R-:W-:Y:S01]  /*7740*/  @P4 FFMA.FTZ R114, R106, R75, +INF ;  /* 0x7f8000006a724423 */ /* 0x000fe2000001004b */
[----:B------:R-:W-:Y:S01]  /*7750*/  ISETP.GE.U32.AND P4, PT, R162, 0x7f800000, PT ;  /* 0x7f800000a200780c */ /* 0x000fe20003f86070 */
[----:B------:R-:W-:Y:S01]  /*7760*/  FFMA.FTZ R75, R88, R5, 0.1716887056827545166 ;  /* 0x3e2fcf2a584b7423 */ /* 0x000fe20000010005 */
[----:B------:R-:W-:Y:S01]  /*7770*/  @P5 MOV R77, 0x7f800000 ;  /* 0x7f800000004d5802 */ /* 0x000fe20000000f00 */
[----:B------:R-:W-:-:S02]  /*7780*/  FFMA.FTZ R61, R120, R61, 0.1716887056827545166 ;  /* 0x3e2fcf2a783d7423 */ /* 0x000fc4000001003d */
[----:B------:R-:W-:Y:S02]  /*7790*/  FFMA.FTZ R75, R88, R75, -0.17900948226451873779 ;  /* 0xbe374e43584b7423 */ /* 0x000fe4000001004b */
[----:B------:R-:W-:Y:S02]  /*77a0*/  FFMA.FTZ R61, R120, R61, -0.17900948226451873779 ;  /* 0xbe374e43783d7423 */ /* 0x000fe4000001003d */
[----:B------:R-:W-:Y:S02]  /*77b0*/  FFMA.FTZ R75, R88, R75, 0.20512372255325317383 ;  /* 0x3e520bf4584b7423 */ /* 0x000fe4000001004b */
[----:B------:R-:W-:Y:S02]  /*77c0*/  FFMA.FTZ R61, R120, R61, 0.20512372255325317383 ;  /* 0x3e520bf4783d7423 */ /* 0x000fe4000001003d */
[----:B------:R-:W-:Y:S02]  /*77d0*/  FMUL R73, R62, R73 ;  /* 0x000000493e497220 */ /* 0x000fe40000400000 */
[----:B------:R-:W-:-:S02]  /*77e0*/  FFMA.FTZ R75, R88, R75, -0.24046532809734344482 ;  /* 0xbe763c8b584b7423 */ /* 0x000fc4000001004b */
[----:B------:R-:W-:Y:S02]  /*77f0*/  FFMA.FTZ R61, R120, R61, -0.24046532809734344482 ;  /* 0xbe763c8b783d7423 */ /* 0x000fe4000001003d */
[----:B------:R-:W-:Y:S02]  /*7800*/  FMUL R63, R60, R63 ;  /* 0x0000003f3c3f7220 */ /* 0x000fe40000400000 */
[----:B------:R-:W-:Y:S02]  /*7810*/  FFMA.FTZ R73, R62, 1.4426950216293334961, R73 ;  /* 0x3fb8aa3b3e497823 */ /* 0x000fe40000010049 */
[----:B------:R-:W-:Y:S02]  /*7820*/  FFMA.FTZ R75, R88, R75, 0.28857114911079406738 ;  /* 0x3e93bf99584b7423 */ /* 0x000fe4000001004b */
[----:B------:R-:W-:Y:S02]  /*7830*/  FFMA.FTZ R61, R120, R61, 0.28857114911079406738 ;  /* 0x3e93bf99783d7423 */ /* 0x000fe4000001003d */
[----:B------:R-:W-:-:S02]  /*7840*/  FFMA.FTZ R63, R60, 1.4426950216293334961, R63 ;  /* 0x3fb8aa3b3c3f7823 */ /* 0x000fc4000001003f */
[----:B------:R-:W-:Y:S02]  /*7850*/  FADD R5, R92, R73 ;  /* 0x000000495c057221 */ /* 0x000fe40000000000 */
[----:B------:R-:W-:Y:S02]  /*7860*/  @P4 IMAD.MOV.U32 R73, RZ, RZ, 0x7f800000 ;  /* 0x7f800000ff494424 */ /* 0x000fe400078e00ff */
[----:B------:R-:W-:Y:S02]  /*7870*/  FFMA.FTZ R75, R88, R75, -0.36067417263984680176 ;  /* 0xbeb8aa49584b7423 */ /* 0x000fe4000001004b */
[----:B------:R-:W-:Y:S02]  /*7880*/  FFMA.FTZ R61, R120, R61, -0.36067417263984680176 ;  /* 0xbeb8aa49783d7423 */ /* 0x000fe4000001003d */
[----:B------:R-:W-:Y:S02]  /*7890*/  FADD R84, R84, R63 ;  /* 0x0000003f54547221 */ /* 0x000fe40000000000 */
[----:B------:R-:W-:Y:S01]  /*78a0*/  @P4 FFMA.FTZ R84, R162, R73, +INF ;  /* 0x7f800000a2544423 */ /* 0x000fe20000010049 */
[----:B------:R-:W-:Y:S01]  /*78b0*/  ISETP.GE.U32.AND P4, PT, R85, 0x7f800000, PT ;  /* 0x7f8000005500780c */ /* 0x000fe20003f86070 */
[----:B------:R-:W-:-:S02]  /*78c0*/  FFMA.FTZ R75, R88, R75, 0.48089820146560668945 ;  /* 0x3ef6384a584b7423 */ /* 0x000fc4000001004b */
[----:B------:R-:W-:Y:S02]  /*78d0*/  FFMA.FTZ R73, R120, R61, 0.48089820146560668945 ;  /* 0x3ef6384a78497423 */ /* 0x000fe4000001003d */
[----:B------:R-:W-:Y:S01]  /*78e0*/  FADD R105, R105, R104 ;  /* 0x0000006869697221 */ /* 0x000fe20000000000 */
[----:B------:R-:W-:Y:S01]  /*78f0*/  LOP3.LUT R104, R6, 0x8, RZ, 0x3c, !PT ;  /* 0x0000000806687812 */ /* 0x000fe200078e3cff */
[----:B------:R-:W-:Y:S01]  /*7900*/  @P5 FFMA.FTZ R5, R156, R77, +INF ;  /* 0x7f8000009c055423 */ /* 0x000fe2000001004d */
[----:B------:R-:W-:Y:S01]  /*7910*/  ISETP.GE.U32.AND P5, PT, R7, 0x7f800000, PT ;  /* 0x7f8000000700780c */ /* 0x000fe20003fa6070 */
[----:B------:R-:W-:Y:S01]  /*7920*/  FFMA.FTZ R79, R88, R75, -0.72134751081466674805 ;  /* 0xbf38aa3b584f7423 */ /* 0x000fe2000001004b */
[----:B------:R-:W0:Y:S01]  /*7930*/  LDS.64 R60, [R6] ;  /* 0x00000000063c7984 */ /* 0x000e220000000a00 */
[----:B------:R-:W-:Y:S02]  /*7940*/  @P3 IMAD.MOV.U32 R72, RZ, RZ, 0x7f800000 ;  /* 0x7f800000ff483424 */ /* 0x000fe400078e00ff */
[----:B------:R-:W-:Y:S01]  /*7950*/  FFMA.FTZ R77, R120, R73, -0.72134751081466674805 ;  /* 0xbf38aa3b784d7423 */ /* 0x000fe20000010049 */
[----:B------:R-:W1:Y:S01]  /*7960*/  LDS.64 R62, [R104] ;  /* 0x00000000683e7984 */ /* 0x000e620000000a00 */
[----:B------:R-:W-:Y:S01]  /*7970*/  FMUL R83, R88, R79 ;  /* 0x0000004f58537220 */ /* 0x000fe20000400000 */
[----:B------:R-:W-:Y:S01]  /*7980*/  @P4 MOV R100, 0x7f800000 ;  /* 0x7f80000000644802 */ /* 0x000fe20000000f00 */
[----:B------:R-:W-:Y:S01]  /*7990*/  FMUL R81, R120, R77 ;  /* 0x0000004d78517220 */ /* 0x000fe20000400000 */
[----:B------:R-:W-:Y:S01]  /*79a0*/  LDS.64 R78, [R104+0x800] ;  /* 0x00080000684e7984 */ /* 0x000fe20000000a00 */
[----:B------:R-:W-:Y:S01]  /*79b0*/  @P3 FFMA.FTZ R105, R103, R72, +INF ;  /* 0x7f80000067693423 */ /* 0x000fe20000010048 */
[----:B------:R-:W-:Y:S01]  /*79c0*/  FSETP.NEU.AND P3, PT, R128, RZ, PT ;  /* 0x000000ff8000720b */ /* 0x000fe20003f6d000 */
[----:B------:R-:W-:Y:S01]  /*79d0*/  @P1 FFMA.FTZ R2, R93, R74, +INF ;  /* 0x7f8000005d021423 */ /* 0x000fe2000001004a */
[----:B------:R-:W-:Y:S01]  /*79e0*/  LDS.64 R72, [R6+0x400] ;  /* 0x0004000006487984 */ /* 0x000fe20000000a00 */
[----:B------:R-:W-:Y:S01]  /*79f0*/  FMUL R93, R88, R83 ;  /* 0x00000053585d7220 */ /* 0x000fe20000400000 */
[----:B------:R-:W-:Y:S01]  /*7a00*/  FSETP.NEU.AND P1, PT, R103, RZ, PT ;  /* 0x000000ff6700720b */ /* 0x000fe20003f2d000 */
[----:B------:R-:W-:Y:S01]  /*7a10*/  FMUL R87, R120, R81 ;  /* 0x0000005178577220 */ /* 0x000fe20000400000 */
[----:B------:R-:W2:Y:S01]  /*7a20*/  LDS.64 R74, [R104+0x400] ;  /* 0x00040000684a7984 */ /* 0x000ea20000000a00 */
[----:B------:R-:W-:Y:S01]  /*7a30*/  FFMA.FTZ R88, R88, 1.4426950216293334961, R93 ;  /* 0x3fb8aa3b58587823 */ /* 0x000fe2000001005d */
[----:B------:R-:W-:Y:S01]  /*7a40*/  FSEL R86, R86, -INF , P3 ;  /* 0xff80000056567808 */ /* 0x000fe20001800000 */
[----:B------:R-:W-:Y:S01]  /*7a50*/  FFMA.FTZ R120, R120, 1.4426950216293334961, R87 ;  /* 0x3fb8aa3b78787823 */ /* 0x000fe20000010057 */
[----:B------:R-:W3:Y:S01]  /*7a60*/  LDS.64 R76, [R6+0x800] ;  /* 0x00080000064c7984 */ /* 0x000ee20000000a00 */
[----:B------:R-:W-:Y:S01]  /*7a70*/  @P5 IMAD.MOV.U32 R102, RZ, RZ, 0x7f800000 ;  /* 0x7f800000ff665424 */ /* 0x000fe200078e00ff */
[----:B------:R-:W-:Y:S01]  /*7a80*/  FSETP.NEU.AND P3, PT, R106, RZ, PT ;  /* 0x000000ff6a00720b */ /* 0x000fe20003f6d000 */
[----:B------:R-:W-:Y:S01]  /*7a90*/  FADD R120, R121, R120 ;  /* 0x0000007879787221 */ /* 0x000fe20000000000 */
[----:B------:R-:W-:Y:S01]  /*7aa0*/  LDS.64 R80, [R6+0xc00] ;  /* 0x000c000006507984 */ /* 0x000fe20000000a00 */
[----:B------:R-:W-:Y:S01]  /*7ab0*/  FADD R87, R89, R88 ;  /* 0x0000005859577221 */ /* 0x000fe20000000000 */
[----:B------:R-:W-:Y:S01]  /*7ac0*/  FSEL R114, R114, -INF , P3 ;  /* 0xff80000072727808 */ /* 0x000fe20001800000 */
[----:B------:R-:W-:Y:S01]  /*7ad0*/  @P4 FFMA.FTZ R120, R85, R100, +INF ;  /* 0x7f80000055784423 */ /* 0x000fe20000010064 */
[----:B------:R-:W4:Y:S01]  /*7ae0*/  LDS.64 R82, [R104+0xc00] ;  /* 0x000c000068527984 */ /* 0x000f220000000a00 */
[----:B------:R-:W-:Y:S01]  /*7af0*/  @P5 FFMA.FTZ R87, R7, R102, +INF ;  /* 0x7f80000007575423 */ /* 0x000fe20000010066 */
[----:B------:R-:W-:Y:S01]  /*7b00*/  FSETP.NEU.AND P5, PT, R85, RZ, PT ;  /* 0x000000ff5500720b */ /* 0x000fe20003fad000 */
[----:B------:R-:W-:Y:S01]  /*7b10*/  FFMA R122, R86, 0.69314718246459960938, R139 ;  /* 0x3f317218567a7823 */ /* 0x000fe2000000008b */
[----:B------:R-:W5:Y:S01]  /*7b20*/  LDS.64 R92, [R104+0x1000] ;  /* 0x00100000685c7984 */ /* 0x000f620000000a00 */
[----:B------:R-:W-:-:S02]  /*7b30*/  FSETP.NEU.AND P4, PT, R162, RZ, PT ;  /* 0x000000ffa200720b */ /* 0x000fc40003f8d000 */
[----:B------:R-:W-:Y:S01]  /*7b40*/  FSEL R120, R120, -INF , P5 ;  /* 0xff80000078787808 */ /* 0x000fe20002800000 */
[----:B------:R-:W5:Y:S01]  /*7b50*/  LDS.64 R94, [R104+0x1400] ;  /* 0x00140000685e7984 */ /* 0x000f620000000a00 */
[----:B------:R-:W-:Y:S02]  /*7b60*/  FSETP.NEU.AND P5, PT, R7, RZ, PT ;  /* 0x000000ff0700720b */ /* 0x000fe40003fad000 */
[----:B------:R-:W-:Y:S01]  /*7b70*/  FSEL R85, R84, -INF , P4 ;  /* 0xff80000054557808 */ /* 0x000fe20002000000 */
[----:B------:R-:W5:Y:S01]  /*7b80*/  LDS.64 R88, [R104+0x1800] ;  /* 0x0018000068587984 */ /* 0x000f620000000a00 */
[----:B------:R-:W-:Y:S01]  /*7b90*/  FSETP.NEU.AND P4, PT, R156, RZ, PT ;  /* 0x000000ff9c00720b */ /* 0x000fe20003f8d000 */
[----:B------:R-:W-:Y:S01]  /*7ba0*/  FFMA R120, R120, 0.69314718246459960938, R137 ;  /* 0x3f31721878787823 */ /* 0x000fe20000000089 */
[----:B------:R-:W-:Y:S01]  /*7bb0*/  FSEL R105, R105, -INF , P1 ;  /* 0xff80000069697808 */ /* 0x000fe20000800000 */
[----:B------:R1:W5:Y:S01]  /*7bc0*/  LDS.64 R100, [R6+0x1c00] ;  /* 0x001c000006647984 */ /* 0x0003620000000a00 */
[----:B------:R-:W-:Y:S01]  /*7bd0*/  FSEL R5, R5, -INF , P4 ;  /* 0xff80000005057808 */ /* 0x000fe20002000000 */
[----:B------:R-:W-:Y:S01]  /*7be0*/  FFMA R121, R85, 0.69314718246459960938, R136 ;  /* 0x3f31721855797823 */ /* 0x000fe20000000088 */
[----:B------:R-:W-:Y:S01]  /*7bf0*/  FSEL R2, R2, -INF , P0 ;  /* 0xff80000002027808 */ /* 0x000fe20000000000 */
[----:B------:R2:W5:Y:S01]  /*7c00*/  LDS.64 R102, [R104+0x1c00] ;  /* 0x001c000068667984 */ /* 0x0005620000000a00 */
[----:B------:R-:W-:Y:S01]  /*7c10*/  FSEL R87, R87, -INF , P5 ;  /* 0xff80000057577808 */ /* 0x000fe20002800000 */
[----:B------:R-:W-:-:S02]  /*7c20*/  FFMA R123, R5, 0.69314718246459960938, R138 ;  /* 0x3f317218057b7823 */ /* 0x000fc4000000008a */
[----:B0-----:R0:W-:Y:S01]  /*7c30*/  STG.E.U16 [R8.64], R60 ;  /* 0x0000003c08007986 */ /* 0x0011e2000c101504 */
[----:B-1----:R-:W-:Y:S01]  /*7c40*/  PRMT R6, R63, 0x7632, R6 ;  /* 0x000076323f067816 */ /* 0x002fe20000000006 */
[----:B------:R-:W-:Y:S02]  /*7c50*/  FFMA R84, R114, 0.69314718246459960938, R141 ;  /* 0x3f31721872547823 */ /* 0x000fe4000000008d */
[----:B------:R1:W-:Y:S01]  /*7c60*/  STG.E.U16 [R54.64], R62 ;  /* 0x0000003e36007986 */ /* 0x0003e2000c101504 */
[----:B--2---:R-:W-:Y:S01]  /*7c70*/  PRMT R7, R75, 0x7632, R7 ;  /* 0x000076324b077816 */ /* 0x004fe20000000007 */
[----:B------:R-:W-:Y:S01]  /*7c80*/  FFMA R85, R105, 0.69314718246459960938, R140 ;  /* 0x3f31721869557823 */ /* 0x000fe2000000008c */
[----:B------:R-:W-:Y:S01]  /*7c90*/  PRMT R104, R97, 0x7632, R104 ;  /* 0x0000763261687816 */ /* 0x000fe20000000068 */
[----:B------:R5:W-:Y:S01]  /*7ca0*/  STG.E.U16 [R12.64], R72 ;  /* 0x000000480c007986 */ /* 0x000be2000c101504 */
[----:B------:R-:W-:Y:S02]  /*7cb0*/  FFMA R86, R2, 0.69314718246459960938, R143 ;  /* 0x3f31721802567823 */ /* 0x000fe4000000008f */
[----:B------:R-:W-:Y:S01]  /*7cc0*/  FFMA R87, R87, 0.69314718246459960938, R142 ;  /* 0x3f31721857577823 */ /* 0x000fe2000000008e */
[----:B------:R-:W-:Y:S01]  /*7cd0*/  STG.E.U16 [R56.64], R74 ;  /* 0x0000004a38007986 */ /* 0x000fe2000c101504 */
[----:B0-----:R-:W-:-:S03]  /*7ce0*/  PRMT R8, R79, 0x7632, R8 ;  /* 0x000076324f087816 */ /* 0x001fc60000000008 */
[----:B---3--:R0:W-:Y:S01]  /*7cf0*/  STG.E.U16 [R14.64], R76 ;  /* 0x0000004c0e007986 */ /* 0x0081e2000c101504 */
[----:B-1----:R-:W-:Y:S02]  /*7d00*/  PRMT R62, R62, 0x7632, R62 ;  /* 0x000076323e3e7816 */ /* 0x002fe4000000003e */
[----:B----4-:R-:W-:Y:S01]  /*7d10*/  PRMT R9, R83, 0x7632, R9 ;  /* 0x0000763253097816 */ /* 0x010fe20000000009 */
[----:B------:R-:W-:Y:S01]  /*7d20*/  STG.E.U16 [R16.64], R78 ;  /* 0x0000004e10007986 */ /* 0x000fe2000c101504 */
[----:B-----5:R-:W-:-:S03]  /*7d30*/  PRMT R12, R93, 0x7632, R12 ;  /* 0x000076325d0c7816 */ /* 0x020fc6000000000c */
[----:B------:R1:W-:Y:S01]  /*7d40*/  STG.E.U16 [R20.64], R80 ;  /* 0x0000005014007986 */ /* 0x0003e2000c101504 */
[----:B------:R-:W-:-:S03]  /*7d50*/  PRMT R13, R95, 0x7632, R13 ;  /* 0x000076325f0d7816 */ /* 0x000fc6000000000d */
[----:B------:R2:W-:Y:S01]  /*7d60*/  STG.E.U16 [R22.64], R82 ;  /* 0x0000005216007986 */ /* 0x0005e2000c101504 */
[----:B0-----:R-:W-:Y:S02]  /*7d70*/  PRMT R14, R99, 0x7632, R14 ;  /* 0x00007632630e7816 */ /* 0x001fe4000000000e */
[----:B------:R-:W-:Y:S01]  /*7d80*/  PRMT R106, R89, 0x7632, R106 ;  /* 0x00007632596a7816 */ /* 0x000fe2000000006a */
[----:B------:R0:W-:Y:S01]  /*7d90*/  STG.E.U16 [R18.64], R90 ;  /* 0x0000005a12007986 */ /* 0x0001e2000c101504 */
[----:B------:R-:W-:-:S03]  /*7da0*/  PRMT R107, R101, 0x7632, R107 ;  /* 0x00007632656b7816 */ /* 0x000fc6000000006b */
[----:B------:R3:W-:Y:S01]  /*7db0*/  STG.E.U16 [R26.64], R92 ;  /* 0x0000005c1a007986 */ /* 0x0007e2000c101504 */
[----:B-1----:R-:W-:Y:S02]  /*7dc0*/  PRMT R21, R74, 0x7632, R21 ;  /* 0x000076324a157816 */ /* 0x002fe40000000015 */
[----:B------:R-:W-:Y:S01]  /*7dd0*/  PRMT R20, R76, 0x7632, R20 ;  /* 0x000076324c147816 */ /* 0x000fe20000000014 */
[----:B------:R1:W-:Y:S01]  /*7de0*/  STG.E.U16 [R24.64], R96 ;  /* 0x0000006018007986 */ /* 0x0003e2000c101504 */
[----:B--2---:R-:W-:Y:S02]  /*7df0*/  PRMT R22, R72, 0x7632, R22 ;  /* 0x0000763248167816 */ /* 0x004fe40000000016 */
[----:B------:R-:W-:Y:S01]  /*7e00*/  PRMT R23, R78, 0x7632, R23 ;  /* 0x000076324e177816 */ /* 0x000fe20000000017 */
[----:B------:R-:W-:Y:S01]  /*7e10*/  STG.E.U16 [R28.64], R94 ;  /* 0x0000005e1c007986 */ /* 0x000fe2000c101504 */
[----:B0-----:R-:W-:Y:S02]  /*7e20*/  PRMT R19, R60, 0x7632, R19 ;  /* 0x000076323c137816 */ /* 0x001fe40000000013 */
[----:B------:R-:W-:Y:S01]  /*7e30*/  PRMT R72, R102, 0x7632, R72 ;  /* 0x0000763266487816 */ /* 0x000fe20000000048 */
[----:B------:R-:W-:Y:S01]  /*7e40*/  STG.E.U16 [R30.64], R98 ;  /* 0x000000621e007986 */ /* 0x000fe2000c101504 */
[----:B---3--:R-:W-:-:S02]  /*7e50*/  PRMT R26, R90, 0x7632, R26 ;  /* 0x000076325a1a7816 */ /* 0x008fc4000000001a */
[----:B------:R-:W-:Y:S01]  /*7e60*/  PRMT R108, R103, 0x7632, R108 ;  /* 0x00007632676c7816 */ /* 0x000fe2000000006c */
[----:B------:R0:W-:Y:S01]  /*7e70*/  STG.E.U16 [R34.64], R88 ;  /* 0x0000005822007986 */ /* 0x0001e2000c101504 */
[----:B-1----:R-:W-:Y:S02]  /*7e80*/  PRMT R24, R80, 0x7632, R24 ;  /* 0x0000763250187816 */ /* 0x002fe40000000018 */
[----:B------:R-:W-:Y:S01]  /*7e90*/  PRMT R25, R82, 0x7632, R25 ;  /* 0x0000763252197816 */ /* 0x000fe20000000019 */
[----:B------:R1:W-:Y:S04]  /*7ea0*/  STG.E.U16 [R32.64], R100 ;  /* 0x0000006420007986 */ /* 0x0003e8000c101504 */
[----:B------:R2:W-:Y:S04]  /*7eb0*/  STG.E.U16 [R58.64], R102 ;  /* 0x000000663a007986 */ /* 0x0005e8000c101504 */
[----:B------:R-:W-:Y:S01]  /*7ec0*/  STG.E.U16 [R38.64], R19 ;  /* 0x0000001326007986 */ /* 0x000fe2000c101504 */
[----:B0-----:R-:W-:-:S02]  /*7ed0*/  PRMT R34, R94, 0x7632, R34 ;  /* 0x000076325e227816 */ /* 0x001fc40000000022 */
[----:B------:R-:W-:Y:S01]  /*7ee0*/  PRMT R35, R98, 0x7632, R35 ;  /* 0x0000763262237816 */ /* 0x000fe20000000023 */
[----:B------:R-:W-:Y:S01]  /*7ef0*/  STG.E.U16 [R36.64], R62 ;  /* 0x0000003e24007986 */ /* 0x000fe2000c101504 */
[----:B-1----:R-:W-:Y:S02]  /*7f00*/  PRMT R32, R92, 0x7632, R32 ;  /* 0x000076325c207816 */ /* 0x002fe40000000020 */
[----:B------:R-:W-:Y:S01]  /*7f10*/  PRMT R33, R96, 0x7632, R33 ;  /* 0x0000763260217816 */ /* 0x000fe20000000021 */
[----:B------:R-:W-:Y:S01]  /*7f20*/  STG.E.U16 [R44.64], R22 ;  /* 0x000000162c007986 */ /* 0x000fe2000c101504 */
[----:B------:R-:W-:Y:S02]  /*7f30*/  PRMT R88, R88, 0x7632, R88 ;  /* 0x0000763258587816 */ /* 0x000fe40000000058 */
[----:B------:R-:W-:Y:S01]  /*7f40*/  PRMT R94, R61, 0x7632, R94 ;  /* 0x000076323d5e7816 */ /* 0x000fe2000000005e */
[----:B------:R-:W-:Y:S01]  /*7f50*/  STG.E.U16 [R42.64], R21 ;  /* 0x000000152a007986 */ /* 0x000fe2000c101504 */
[----:B------:R-:W-:-:S02]  /*7f60*/  PRMT R96, R73, 0x7632, R96 ;  /* 0x0000763249607816 */ /* 0x000fc40000000060 */
[----:B------:R-:W-:Y:S01]  /*7f70*/  PRMT R98, R77, 0x7632, R98 ;  /* 0x000076324d627816 */ /* 0x000fe20000000062 */
[----:B------:R-:W-:Y:S01]  /*7f80*/  STG.E.U16 [R40.64], R20 ;  /* 0x0000001428007986 */ /* 0x000fe2000c101504 */
[----:B--2---:R-:W-:-:S03]  /*7f90*/  PRMT R102, R91, 0x7632, R102 ;  /* 0x000076325b667816 */ /* 0x004fc60000000066 */
[----:B------:R-:W-:Y:S04]  /*7fa0*/  STG.E.U16 [R46.64], R23 ;  /* 0x000000172e007986 */ /* 0x000fe8000c101504 */
[----:B------:R-:W-:Y:S04]  /*7fb0*/  STG.E.U16 [R48.64], R24 ;  /* 0x0000001830007986 */ /* 0x000fe8000c101504 */
[----:B------:R-:W-:Y:S04]  /*7fc0*/  STG.E.U16 [R50.64], R25 ;  /* 0x0000001932007986 */ /* 0x000fe8000c101504 */
[----:B------:R-:W-:Y:S04]  /*7fd0*/  STG.E.U16 [R52.64], R26 ;  /* 0x0000001a34007986 */ /* 0x000fe8000c101504 */
[----:B------:R-:W-:Y:S04]  /*7fe0*/  STG.E.U16 [R64.64], R32 ;  /* 0x0000002040007986 */ /* 0x000fe8000c101504 */
[----:B------:R0:W-:Y:S04]  /*7ff0*/  STG.E.U16 [R66.64], R33 ;  /* 0x0000002142007986 */ /* 0x0001e8000c101504 */
[----:B------:R1:W-:Y:S04]  /*8000*/  STG.E.U16 [R68.64], R34 ;  /* 0x0000002244007986 */ /* 0x0003e8000c101504 */
[----:B------:R1:W-:Y:S01]  /*8010*/  STG.E.U16 [R70.64], R35 ;  /* 0x0000002346007986 */ /* 0x0003e2000c101504 */
[----:B0-----:R-:W-:-:S03]  /*8020*/  PRMT R67, R100, 0x7632, R67 ;  /* 0x0000763264437816 */ /* 0x001fc60000000043 */
[----:B------:R1:W-:Y:S01]  /*8030*/  STG.E.U16 [R132.64], R88 ;  /* 0x0000005884007986 */ /* 0x0003e2000c101504 */
[----:B------:R-:W-:-:S03]  /*8040*/  PRMT R100, R81, 0x7632, R100 ;  /* 0x0000763251647816 */ /* 0x000fc60000000064 */
[----:B------:R1:W-:Y:S04]  /*8050*/  STG.E.U16 [R134.64], R67 ;  /* 0x0000004386007986 */ /* 0x0003e8000c101504 */
        /* <DEDUP_REMOVED lines=33> */
[----:B------:R-:W-:Y:S06]  /*8270*/  BAR.SYNC.DEFER_BLOCKING 0x0 ;  /* 0x0000000000007b1d */ /* 0x000fec0000010000 */
[----:B------:R1:W-:Y:S04]  /*8280*/  STS.128 [R3], R120 ;  /* 0x0000007803007388 */ /* 0x0003e80000000c00 */
[----:B------:R1:W-:Y:S04]  /*8290*/  STS.128 [R3+0x80], R84 ;  /* 0x0000805403007388 */ /* 0x0003e80000000c00 */
[----:B------:R-:W-:Y:S06]  /*82a0*/  BAR.SYNC.DEFER_BLOCKING 0x0 ;  /* 0x0000000000007b1d */ /* 0x000fec0000010000 */
[----:B------:R-:W-:Y:S05]  /*82b0*/  @P2 EXIT ;  /* 0x000000000000294d */ /* 0x000fea0003800000 */
[----:B-1----:R-:W0:Y:S01]  /*82c0*/  LDS R5, [R4] ;  /* 0x0000000004057984 */ /* 0x002e220000000800 */
[----:B------:R-:W-:-:S02]  /*82d0*/  IMAD R0, R0, c[0x0][0x1cc], RZ ;  /* 0x0000730000007a24 */ /* 0x000fc400078e02ff */
[C---:B------:R-:W-:Y:S02]  /*82e0*/  IMAD.SHL.U32 R3, R165.reuse, 0x4, RZ ;  /* 0x00000004a5037824 */ /* 0x040fe400078e00ff */
[----:B------:R-:W-:Y:S01]  /*82f0*/  IMAD.HI R165, R165, 0x4, RZ ;  /* 0x00000004a5a57827 */ /* 0x000fe200078e02ff */
[----:B------:R-:W-:-:S03]  /*8300*/  SHF.L.U32 R2, R0, 0x2, RZ ;  /* 0x0000000200027819 */ /* 0x000fc600000006ff */
[----:B------:R-:W-:Y:S01]  /*8310*/  IMAD.HI R0, R0, 0x4, RZ ;  /* 0x0000000400007827 */ /* 0x000fe200078e02ff */
[----:B------:R-:W-:-:S04]  /*8320*/  IADD3 R2, P0, P1, R3, c[0x0][0x180], R2 ;  /* 0x0000600003027a10 */ /* 0x000fc8000791e002 */
[----:B------:R-:W-:-:S05]  /*8330*/  IADD3.X R3, R165, c[0x0][0x184], R0, P0, P1 ;  /* 0x00006100a5037a10 */ /* 0x000fca00007e2400 */
[----:B0-----:R-:W-:Y:S01]  /*8340*/  STG.E [R2.64], R5 ;  /* 0x0000000502007986 */ /* 0x001fe2000c101904 */
[----:B------:R-:W-:Y:S05]  /*8350*/  EXIT ;  /* 0x000000000000794d */ /* 0x000fea0003800000 */
.L_x_2:
[----:B------:R-:W-:-:S00]  /*8360*/  BRA `(.L_x_2) ;  /* 0xfffffff000007947 */ /* 0x000fc0000383ffff */
[----:B------:R-:W-:-:S00]  /*8370*/  NOP ;  /* 0x0000000000007918 */ /* 0x000fc00000000000 */
        /* <DEDUP_REMOVED lines=8> */
.L_x_3:


//--------------------- .nv.global.init           --------------------------
	.section	.nv.global.init,"aw",@progbits
.nv.global.init:
	.type		_$_str,@object
	.size		_$_str,(.L_0 - _$_str)
_$_str:
        /*0000*/ 	.byte	0x5f, 0x5f, 0x43, 0x55, 0x44, 0x41, 0x5f, 0x46, 0x54, 0x5a, 0x00
.L_0:


//--------------------- .nv.shared.attn_fwd       --------------------------
	.section	.nv.shared.attn_fwd,"aw",@nobits
	.sectionflags	@""
	.align	16
